//
// Generated by NVIDIA NVVM Compiler
//
// Compiler Build ID: CL-36424714
// Cuda compilation tools, release 13.0, V13.0.88
// Based on NVVM 20.0.0
//

.version 9.0
.target sm_100
.address_size 64

	// .globl	_Z12vector_add_1PiS_S_i

.visible .entry _Z12vector_add_1PiS_S_i(
	.param .u64 .ptr .align 1 _Z12vector_add_1PiS_S_i_param_0,
	.param .u64 .ptr .align 1 _Z12vector_add_1PiS_S_i_param_1,
	.param .u64 .ptr .align 1 _Z12vector_add_1PiS_S_i_param_2,
	.param .u32 _Z12vector_add_1PiS_S_i_param_3
)
{
	.reg .pred 	%p<10>;
	.reg .b32 	%r<110>;
	.reg .b64 	%rd<40>;

	ld.param.u64 	%rd22, [_Z12vector_add_1PiS_S_i_param_0];
	ld.param.u64 	%rd23, [_Z12vector_add_1PiS_S_i_param_1];
	ld.param.u64 	%rd24, [_Z12vector_add_1PiS_S_i_param_2];
	ld.param.u32 	%r16, [_Z12vector_add_1PiS_S_i_param_3];
	cvta.to.global.u64 	%rd1, %rd24;
	cvta.to.global.u64 	%rd2, %rd23;
	cvta.to.global.u64 	%rd3, %rd22;
	setp.lt.s32 	%p1, %r16, 1;
	@%p1 bra 	$L__BB0_13;
	and.b32  	%r1, %r16, 15;
	setp.lt.u32 	%p2, %r16, 16;
	mov.b32 	%r107, 0;
	@%p2 bra 	$L__BB0_4;
	and.b32  	%r107, %r16, 2147483632;
	neg.s32 	%r105, %r107;
	add.s64 	%rd36, %rd3, 32;
	add.s64 	%rd35, %rd2, 32;
	add.s64 	%rd34, %rd1, 32;
$L__BB0_3:
	.pragma "nounroll";
	ld.global.u32 	%r18, [%rd36+-32];
	ld.global.u32 	%r19, [%rd35+-32];
	add.s32 	%r20, %r19, %r18;
	st.global.u32 	[%rd34+-32], %r20;
	ld.global.u32 	%r21, [%rd36+-28];
	ld.global.u32 	%r22, [%rd35+-28];
	add.s32 	%r23, %r22, %r21;
	st.global.u32 	[%rd34+-28], %r23;
	ld.global.u32 	%r24, [%rd36+-24];
	ld.global.u32 	%r25, [%rd35+-24];
	add.s32 	%r26, %r25, %r24;
	st.global.u32 	[%rd34+-24], %r26;
	ld.global.u32 	%r27, [%rd36+-20];
	ld.global.u32 	%r28, [%rd35+-20];
	add.s32 	%r29, %r28, %r27;
	st.global.u32 	[%rd34+-20], %r29;
	ld.global.u32 	%r30, [%rd36+-16];
	ld.global.u32 	%r31, [%rd35+-16];
	add.s32 	%r32, %r31, %r30;
	st.global.u32 	[%rd34+-16], %r32;
	ld.global.u32 	%r33, [%rd36+-12];
	ld.global.u32 	%r34, [%rd35+-12];
	add.s32 	%r35, %r34, %r33;
	st.global.u32 	[%rd34+-12], %r35;
	ld.global.u32 	%r36, [%rd36+-8];
	ld.global.u32 	%r37, [%rd35+-8];
	add.s32 	%r38, %r37, %r36;
	st.global.u32 	[%rd34+-8], %r38;
	ld.global.u32 	%r39, [%rd36+-4];
	ld.global.u32 	%r40, [%rd35+-4];
	add.s32 	%r41, %r40, %r39;
	st.global.u32 	[%rd34+-4], %r41;
	ld.global.u32 	%r42, [%rd36];
	ld.global.u32 	%r43, [%rd35];
	add.s32 	%r44, %r43, %r42;
	st.global.u32 	[%rd34], %r44;
	ld.global.u32 	%r45, [%rd36+4];
	ld.global.u32 	%r46, [%rd35+4];
	add.s32 	%r47, %r46, %r45;
	st.global.u32 	[%rd34+4], %r47;
	ld.global.u32 	%r48, [%rd36+8];
	ld.global.u32 	%r49, [%rd35+8];
	add.s32 	%r50, %r49, %r48;
	st.global.u32 	[%rd34+8], %r50;
	ld.global.u32 	%r51, [%rd36+12];
	ld.global.u32 	%r52, [%rd35+12];
	add.s32 	%r53, %r52, %r51;
	st.global.u32 	[%rd34+12], %r53;
	ld.global.u32 	%r54, [%rd36+16];
	ld.global.u32 	%r55, [%rd35+16];
	add.s32 	%r56, %r55, %r54;
	st.global.u32 	[%rd34+16], %r56;
	ld.global.u32 	%r57, [%rd36+20];
	ld.global.u32 	%r58, [%rd35+20];
	add.s32 	%r59, %r58, %r57;
	st.global.u32 	[%rd34+20], %r59;
	ld.global.u32 	%r60, [%rd36+24];
	ld.global.u32 	%r61, [%rd35+24];
	add.s32 	%r62, %r61, %r60;
	st.global.u32 	[%rd34+24], %r62;
	ld.global.u32 	%r63, [%rd36+28];
	ld.global.u32 	%r64, [%rd35+28];
	add.s32 	%r65, %r64, %r63;
	st.global.u32 	[%rd34+28], %r65;
	add.s32 	%r105, %r105, 16;
	add.s64 	%rd36, %rd36, 64;
	add.s64 	%rd35, %rd35, 64;
	add.s64 	%rd34, %rd34, 64;
	setp.ne.s32 	%p3, %r105, 0;
	@%p3 bra 	$L__BB0_3;
$L__BB0_4:
	setp.eq.s32 	%p4, %r1, 0;
	@%p4 bra 	$L__BB0_13;
	and.b32  	%r7, %r16, 7;
	setp.lt.u32 	%p5, %r1, 8;
	@%p5 bra 	$L__BB0_7;
	mul.wide.u32 	%rd25, %r107, 4;
	add.s64 	%rd26, %rd3, %rd25;
	ld.global.u32 	%r66, [%rd26];
	add.s64 	%rd27, %rd2, %rd25;
	ld.global.u32 	%r67, [%rd27];
	add.s32 	%r68, %r67, %r66;
	add.s64 	%rd28, %rd1, %rd25;
	st.global.u32 	[%rd28], %r68;
	ld.global.u32 	%r69, [%rd26+4];
	ld.global.u32 	%r70, [%rd27+4];
	add.s32 	%r71, %r70, %r69;
	st.global.u32 	[%rd28+4], %r71;
	ld.global.u32 	%r72, [%rd26+8];
	ld.global.u32 	%r73, [%rd27+8];
	add.s32 	%r74, %r73, %r72;
	st.global.u32 	[%rd28+8], %r74;
	ld.global.u32 	%r75, [%rd26+12];
	ld.global.u32 	%r76, [%rd27+12];
	add.s32 	%r77, %r76, %r75;
	st.global.u32 	[%rd28+12], %r77;
	ld.global.u32 	%r78, [%rd26+16];
	ld.global.u32 	%r79, [%rd27+16];
	add.s32 	%r80, %r79, %r78;
	st.global.u32 	[%rd28+16], %r80;
	ld.global.u32 	%r81, [%rd26+20];
	ld.global.u32 	%r82, [%rd27+20];
	add.s32 	%r83, %r82, %r81;
	st.global.u32 	[%rd28+20], %r83;
	ld.global.u32 	%r84, [%rd26+24];
	ld.global.u32 	%r85, [%rd27+24];
	add.s32 	%r86, %r85, %r84;
	st.global.u32 	[%rd28+24], %r86;
	ld.global.u32 	%r87, [%rd26+28];
	ld.global.u32 	%r88, [%rd27+28];
	add.s32 	%r89, %r88, %r87;
	st.global.u32 	[%rd28+28], %r89;
	add.s32 	%r107, %r107, 8;
$L__BB0_7:
	setp.eq.s32 	%p6, %r7, 0;
	@%p6 bra 	$L__BB0_13;
	and.b32  	%r10, %r16, 3;
	setp.lt.u32 	%p7, %r7, 4;
	@%p7 bra 	$L__BB0_10;
	mul.wide.u32 	%rd29, %r107, 4;
	add.s64 	%rd30, %rd3, %rd29;
	ld.global.u32 	%r90, [%rd30];
	add.s64 	%rd31, %rd2, %rd29;
	ld.global.u32 	%r91, [%rd31];
	add.s32 	%r92, %r91, %r90;
	add.s64 	%rd32, %rd1, %rd29;
	st.global.u32 	[%rd32], %r92;
	ld.global.u32 	%r93, [%rd30+4];
	ld.global.u32 	%r94, [%rd31+4];
	add.s32 	%r95, %r94, %r93;
	st.global.u32 	[%rd32+4], %r95;
	ld.global.u32 	%r96, [%rd30+8];
	ld.global.u32 	%r97, [%rd31+8];
	add.s32 	%r98, %r97, %r96;
	st.global.u32 	[%rd32+8], %r98;
	ld.global.u32 	%r99, [%rd30+12];
	ld.global.u32 	%r100, [%rd31+12];
	add.s32 	%r101, %r100, %r99;
	st.global.u32 	[%rd32+12], %r101;
	add.s32 	%r107, %r107, 4;
$L__BB0_10:
	setp.eq.s32 	%p8, %r10, 0;
	@%p8 bra 	$L__BB0_13;
	mul.wide.u32 	%rd33, %r107, 4;
	add.s64 	%rd39, %rd1, %rd33;
	add.s64 	%rd38, %rd2, %rd33;
	add.s64 	%rd37, %rd3, %rd33;
	neg.s32 	%r109, %r10;
$L__BB0_12:
	.pragma "nounroll";
	ld.global.u32 	%r102, [%rd37];
	ld.global.u32 	%r103, [%rd38];
	add.s32 	%r104, %r103, %r102;
	st.global.u32 	[%rd39], %r104;
	add.s64 	%rd39, %rd39, 4;
	add.s64 	%rd38, %rd38, 4;
	add.s64 	%rd37, %rd37, 4;
	add.s32 	%r109, %r109, 1;
	setp.ne.s32 	%p9, %r109, 0;
	@%p9 bra 	$L__BB0_12;
$L__BB0_13:
	ret;

}
	// .globl	_Z12vector_add_2PiS_S_i
.visible .entry _Z12vector_add_2PiS_S_i(
	.param .u64 .ptr .align 1 _Z12vector_add_2PiS_S_i_param_0,
	.param .u64 .ptr .align 1 _Z12vector_add_2PiS_S_i_param_1,
	.param .u64 .ptr .align 1 _Z12vector_add_2PiS_S_i_param_2,
	.param .u32 _Z12vector_add_2PiS_S_i_param_3
)
{
	.reg .pred 	%p<7>;
	.reg .b32 	%r<42>;
	.reg .b64 	%rd<31>;

	ld.param.u64 	%rd8, [_Z12vector_add_2PiS_S_i_param_0];
	ld.param.u64 	%rd9, [_Z12vector_add_2PiS_S_i_param_1];
	ld.param.u64 	%rd10, [_Z12vector_add_2PiS_S_i_param_2];
	ld.param.u32 	%r11, [_Z12vector_add_2PiS_S_i_param_3];
	cvta.to.global.u64 	%rd1, %rd10;
	cvta.to.global.u64 	%rd2, %rd9;
	cvta.to.global.u64 	%rd3, %rd8;
	mov.u32 	%r41, %tid.x;
	mov.u32 	%r2, %ntid.x;
	setp.ge.s32 	%p1, %r41, %r11;
	@%p1 bra 	$L__BB1_6;
	add.s32 	%r12, %r41, %r2;
	max.u32 	%r13, %r11, %r12;
	setp.lt.u32 	%p2, %r12, %r11;
	selp.u32 	%r14, 1, 0, %p2;
	add.s32 	%r15, %r12, %r14;
	sub.s32 	%r16, %r13, %r15;
	div.u32 	%r17, %r16, %r2;
	add.s32 	%r3, %r17, %r14;
	and.b32  	%r18, %r3, 3;
	setp.eq.s32 	%p3, %r18, 3;
	@%p3 bra 	$L__BB1_4;
	add.s32 	%r19, %r3, 1;
	and.b32  	%r20, %r19, 3;
	mul.wide.u32 	%rd30, %r41, 4;
	mul.wide.u32 	%rd5, %r2, 4;
	neg.s32 	%r39, %r20;
	mad.lo.s32 	%r41, %r2, %r20, %r41;
$L__BB1_3:
	.pragma "nounroll";
	add.s64 	%rd11, %rd3, %rd30;
	ld.global.u32 	%r21, [%rd11];
	add.s64 	%rd12, %rd2, %rd30;
	ld.global.u32 	%r22, [%rd12];
	add.s32 	%r23, %r22, %r21;
	add.s64 	%rd13, %rd1, %rd30;
	st.global.u32 	[%rd13], %r23;
	add.s64 	%rd30, %rd30, %rd5;
	add.s32 	%r39, %r39, 1;
	setp.ne.s32 	%p4, %r39, 0;
	@%p4 bra 	$L__BB1_3;
$L__BB1_4:
	setp.lt.u32 	%p5, %r3, 3;
	@%p5 bra 	$L__BB1_6;
$L__BB1_5:
	mul.wide.u32 	%rd14, %r41, 4;
	add.s64 	%rd15, %rd3, %rd14;
	ld.global.u32 	%r24, [%rd15];
	add.s64 	%rd16, %rd2, %rd14;
	ld.global.u32 	%r25, [%rd16];
	add.s32 	%r26, %r25, %r24;
	add.s64 	%rd17, %rd1, %rd14;
	st.global.u32 	[%rd17], %r26;
	add.s32 	%r27, %r41, %r2;
	mul.wide.u32 	%rd18, %r27, 4;
	add.s64 	%rd19, %rd3, %rd18;
	ld.global.u32 	%r28, [%rd19];
	add.s64 	%rd20, %rd2, %rd18;
	ld.global.u32 	%r29, [%rd20];
	add.s32 	%r30, %r29, %r28;
	add.s64 	%rd21, %rd1, %rd18;
	st.global.u32 	[%rd21], %r30;
	add.s32 	%r31, %r27, %r2;
	mul.wide.u32 	%rd22, %r31, 4;
	add.s64 	%rd23, %rd3, %rd22;
	ld.global.u32 	%r32, [%rd23];
	add.s64 	%rd24, %rd2, %rd22;
	ld.global.u32 	%r33, [%rd24];
	add.s32 	%r34, %r33, %r32;
	add.s64 	%rd25, %rd1, %rd22;
	st.global.u32 	[%rd25], %r34;
	add.s32 	%r35, %r31, %r2;
	mul.wide.u32 	%rd26, %r35, 4;
	add.s64 	%rd27, %rd3, %rd26;
	ld.global.u32 	%r36, [%rd27];
	add.s64 	%rd28, %rd2, %rd26;
	ld.global.u32 	%r37, [%rd28];
	add.s32 	%r38, %r37, %r36;
	add.s64 	%rd29, %rd1, %rd26;
	st.global.u32 	[%rd29], %r38;
	add.s32 	%r41, %r35, %r2;
	setp.lt.s32 	%p6, %r41, %r11;
	@%p6 bra 	$L__BB1_5;
$L__BB1_6:
	ret;

}
	// .globl	_Z12vector_add_3PiS_S_i
.visible .entry _Z12vector_add_3PiS_S_i(
	.param .u64 .ptr .align 1 _Z12vector_add_3PiS_S_i_param_0,
	.param .u64 .ptr .align 1 _Z12vector_add_3PiS_S_i_param_1,
	.param .u64 .ptr .align 1 _Z12vector_add_3PiS_S_i_param_2,
	.param .u32 _Z12vector_add_3PiS_S_i_param_3
)
{
	.reg .pred 	%p<7>;
	.reg .b32 	%r<46>;
	.reg .b64 	%rd<25>;

	ld.param.u64 	%rd4, [_Z12vector_add_3PiS_S_i_param_0];
	ld.param.u64 	%rd5, [_Z12vector_add_3PiS_S_i_param_1];
	ld.param.u64 	%rd6, [_Z12vector_add_3PiS_S_i_param_2];
	ld.param.u32 	%r12, [_Z12vector_add_3PiS_S_i_param_3];
	cvta.to.global.u64 	%rd1, %rd6;
	cvta.to.global.u64 	%rd2, %rd5;
	cvta.to.global.u64 	%rd3, %rd4;
	mov.u32 	%r13, %ctaid.x;
	mov.u32 	%r14, %ntid.x;
	mov.u32 	%r15, %tid.x;
	mad.lo.s32 	%r44, %r13, %r14, %r15;
	mov.u32 	%r16, %nctaid.x;
	mul.lo.s32 	%r2, %r16, %r14;
	setp.ge.s32 	%p1, %r44, %r12;
	@%p1 bra 	$L__BB2_7;
	add.s32 	%r17, %r44, %r2;
	max.s32 	%r18, %r12, %r17;
	setp.lt.s32 	%p2, %r17, %r12;
	selp.u32 	%r19, 1, 0, %p2;
	add.s32 	%r20, %r17, %r19;
	sub.s32 	%r21, %r18, %r20;
	div.u32 	%r22, %r21, %r2;
	add.s32 	%r3, %r22, %r19;
	and.b32  	%r23, %r3, 3;
	setp.eq.s32 	%p3, %r23, 3;
	@%p3 bra 	$L__BB2_4;
	add.s32 	%r24, %r3, 1;
	and.b32  	%r25, %r24, 3;
	neg.s32 	%r42, %r25;
$L__BB2_3:
	.pragma "nounroll";
	mul.wide.s32 	%rd7, %r44, 4;
	add.s64 	%rd8, %rd1, %rd7;
	add.s64 	%rd9, %rd2, %rd7;
	add.s64 	%rd10, %rd3, %rd7;
	ld.global.u32 	%r26, [%rd10];
	ld.global.u32 	%r27, [%rd9];
	add.s32 	%r28, %r27, %r26;
	st.global.u32 	[%rd8], %r28;
	add.s32 	%r44, %r44, %r2;
	add.s32 	%r42, %r42, 1;
	setp.ne.s32 	%p4, %r42, 0;
	@%p4 bra 	$L__BB2_3;
$L__BB2_4:
	setp.lt.u32 	%p5, %r3, 3;
	@%p5 bra 	$L__BB2_7;
	mul.wide.s32 	%rd15, %r2, 4;
	shl.b32 	%r41, %r2, 2;
$L__BB2_6:
	mul.wide.s32 	%rd11, %r44, 4;
	add.s64 	%rd12, %rd3, %rd11;
	ld.global.u32 	%r29, [%rd12];
	add.s64 	%rd13, %rd2, %rd11;
	ld.global.u32 	%r30, [%rd13];
	add.s32 	%r31, %r30, %r29;
	add.s64 	%rd14, %rd1, %rd11;
	st.global.u32 	[%rd14], %r31;
	add.s64 	%rd16, %rd12, %rd15;
	ld.global.u32 	%r32, [%rd16];
	add.s64 	%rd17, %rd13, %rd15;
	ld.global.u32 	%r33, [%rd17];
	add.s32 	%r34, %r33, %r32;
	add.s64 	%rd18, %rd14, %rd15;
	st.global.u32 	[%rd18], %r34;
	add.s64 	%rd19, %rd16, %rd15;
	ld.global.u32 	%r35, [%rd19];
	add.s64 	%rd20, %rd17, %rd15;
	ld.global.u32 	%r36, [%rd20];
	add.s32 	%r37, %r36, %r35;
	add.s64 	%rd21, %rd18, %rd15;
	st.global.u32 	[%rd21], %r37;
	add.s64 	%rd22, %rd19, %rd15;
	ld.global.u32 	%r38, [%rd22];
	add.s64 	%rd23, %rd20, %rd15;
	ld.global.u32 	%r39, [%rd23];
	add.s32 	%r40, %r39, %r38;
	add.s64 	%rd24, %rd21, %rd15;
	st.global.u32 	[%rd24], %r40;
	add.s32 	%r44, %r41, %r44;
	setp.lt.s32 	%p6, %r44, %r12;
	@%p6 bra 	$L__BB2_6;
$L__BB2_7:
	ret;

}


// ===== COMPILED SASS (sm_100) =====

	.target	sm_100

	.elftype	@"ET_EXEC"


//--------------------- .note.nv.tkinfo           --------------------------
	.section	.note.nv.tkinfo,"",@"SHT_NOTE"
	.sectionflags	@"SHF_NOTE_NV_TKINFO"
	.tkinfo
        /*0018*/ 	.word	0x00000002
        /*0030*/ 	.string	""
        /*0030*/ 	.string	"ptxas"
        /*0030*/ 	.string	"Cuda compilation tools, release 13.0, V13.0.88"
        /*0030*/ 	.string	"Build cuda_13.0.r13.0/compiler.36424714_0"
        /*0030*/ 	.string	"-arch sm_100 -m 64 "



//--------------------- .note.nv.cuinfo           --------------------------
	.section	.note.nv.cuinfo,"",@"SHT_NOTE"
	.sectionflags	@"SHF_NOTE_NV_CUINFO"
        /*0018*/ 	.short	0x0002
        /*001a*/ 	.short	0x0064
        /*001c*/ 	.short	0x0082
	.zero		2


//--------------------- .nv.info                  --------------------------
	.section	.nv.info,"",@"SHT_CUDA_INFO"
	.align	4


	//----- nvinfo : EIATTR_REGCOUNT
	.align		4
        /*0000*/ 	.byte	0x04, 0x2f
        /*0002*/ 	.short	(.L_1 - .L_0)
	.align		4
.L_0:
        /*0004*/ 	.word	index@(_Z12vector_add_1PiS_S_i)
        /*0008*/ 	.word	0x00000014


	//----- nvinfo : EIATTR_FRAME_SIZE
	.align		4
.L_1:
        /*000c*/ 	.byte	0x04, 0x11
        /*000e*/ 	.short	(.L_3 - .L_2)
	.align		4
.L_2:
        /*0010*/ 	.word	index@(_Z12vector_add_1PiS_S_i)
        /*0014*/ 	.word	0x00000000


	//----- nvinfo : EIATTR_REGCOUNT
	.align		4
.L_3:
        /*0018*/ 	.byte	0x04, 0x2f
        /*001a*/ 	.short	(.L_5 - .L_4)
	.align		4
.L_4:
        /*001c*/ 	.word	index@(_Z12vector_add_2PiS_S_i)
        /*0020*/ 	.word	0x0000001c


	//----- nvinfo : EIATTR_FRAME_SIZE
	.align		4
.L_5:
        /*0024*/ 	.byte	0x04, 0x11
        /*0026*/ 	.short	(.L_7 - .L_6)
	.align		4
.L_6:
        /*0028*/ 	.word	index@(_Z12vector_add_2PiS_S_i)
        /*002c*/ 	.word	0x00000000


	//----- nvinfo : EIATTR_REGCOUNT
	.align		4
.L_7:
        /*0030*/ 	.byte	0x04, 0x2f
        /*0032*/ 	.short	(.L_9 - .L_8)
	.align		4
.L_8:
        /*0034*/ 	.word	index@(_Z12vector_add_3PiS_S_i)
        /*0038*/ 	.word	0x0000001a


	//----- nvinfo : EIATTR_FRAME_SIZE
	.align		4
.L_9:
        /*003c*/ 	.byte	0x04, 0x11
        /*003e*/ 	.short	(.L_11 - .L_10)
	.align		4
.L_10:
        /*0040*/ 	.word	index@(_Z12vector_add_3PiS_S_i)
        /*0044*/ 	.word	0x00000000


	//----- nvinfo : EIATTR_MIN_STACK_SIZE
	.align		4
.L_11:
        /*0048*/ 	.byte	0x04, 0x12
        /*004a*/ 	.short	(.L_13 - .L_12)
	.align		4
.L_12:
        /*004c*/ 	.word	index@(_Z12vector_add_3PiS_S_i)
        /*0050*/ 	.word	0x00000000


	//----- nvinfo : EIATTR_MIN_STACK_SIZE
	.align		4
.L_13:
        /*0054*/ 	.byte	0x04, 0x12
        /*0056*/ 	.short	(.L_15 - .L_14)
	.align		4
.L_14:
        /*0058*/ 	.word	index@(_Z12vector_add_2PiS_S_i)
        /*005c*/ 	.word	0x00000000


	//----- nvinfo : EIATTR_MIN_STACK_SIZE
	.align		4
.L_15:
        /*0060*/ 	.byte	0x04, 0x12
        /*0062*/ 	.short	(.L_17 - .L_16)
	.align		4
.L_16:
        /*0064*/ 	.word	index@(_Z12vector_add_1PiS_S_i)
        /*0068*/ 	.word	0x00000000
.L_17:


//--------------------- .nv.compat                --------------------------
	.section	.nv.compat,"",@"SHT_CUDA_COMPAT_INFO"
	.align	4
        /*0000*/ 	.byte	0x02, 0x09, 0x00, 0x00, 0x02, 0x02, 0x01, 0x00, 0x02, 0x05, 0x05, 0x00, 0x03, 0x07, 0x01, 0x01
        /*0010*/ 	.byte	0x02, 0x03, 0x00, 0x00, 0x02, 0x06, 0x01, 0x00, 0x04, 0x0b, 0x08, 0x00, 0x09, 0x00, 0x00, 0x00
        /*0020*/ 	.byte	0x00, 0x00, 0x00, 0x00


//--------------------- .nv.info._Z12vector_add_3PiS_S_i --------------------------
	.section	.nv.info._Z12vector_add_3PiS_S_i,"",@"SHT_CUDA_INFO"
	.sectionflags	@""
	.align	4


	//----- nvinfo : EIATTR_CUDA_API_VERSION
	.align		4
        /*0000*/ 	.byte	0x04, 0x37
        /*0002*/ 	.short	(.L_19 - .L_18)
.L_18:
        /*0004*/ 	.word	0x00000082


	//----- nvinfo : EIATTR_KPARAM_INFO
	.align		4
.L_19:
        /*0008*/ 	.byte	0x04, 0x17
        /*000a*/ 	.short	(.L_21 - .L_20)
.L_20:
        /*000c*/ 	.word	0x00000000
        /*0010*/ 	.short	0x0003
        /*0012*/ 	.short	0x0018
        /*0014*/ 	.byte	0x00, 0xf0, 0x11, 0x00


	//----- nvinfo : EIATTR_KPARAM_INFO
	.align		4
.L_21:
        /*0018*/ 	.byte	0x04, 0x17
        /*001a*/ 	.short	(.L_23 - .L_22)
.L_22:
        /*001c*/ 	.word	0x00000000
        /*0020*/ 	.short	0x0002
        /*0022*/ 	.short	0x0010
        /*0024*/ 	.byte	0x00, 0xf5, 0x21, 0x00


	//----- nvinfo : EIATTR_KPARAM_INFO
	.align		4
.L_23:
        /*0028*/ 	.byte	0x04, 0x17
        /*002a*/ 	.short	(.L_25 - .L_24)
.L_24:
        /*002c*/ 	.word	0x00000000
        /*0030*/ 	.short	0x0001
        /*0032*/ 	.short	0x0008
        /*0034*/ 	.byte	0x00, 0xf5, 0x21, 0x00


	//----- nvinfo : EIATTR_KPARAM_INFO
	.align		4
.L_25:
        /*0038*/ 	.byte	0x04, 0x17
        /*003a*/ 	.short	(.L_27 - .L_26)
.L_26:
        /*003c*/ 	.word	0x00000000
        /*0040*/ 	.short	0x0000
        /*0042*/ 	.short	0x0000
        /*0044*/ 	.byte	0x00, 0xf5, 0x21, 0x00


	//----- nvinfo : EIATTR_SPARSE_MMA_MASK
	.align		4
.L_27:
        /*0048*/ 	.byte	0x03, 0x50
        /*004a*/ 	.short	0x0000


	//----- nvinfo : EIATTR_MAXREG_COUNT
	.align		4
        /*004c*/ 	.byte	0x03, 0x1b
        /*004e*/ 	.short	0x00ff


	//----- nvinfo : EIATTR_MERCURY_ISA_VERSION
	.align		4
        /*0050*/ 	.byte	0x03, 0x5f
        /*0052*/ 	.short	0x0101


	//----- nvinfo : EIATTR_VRC_CTA_INIT_COUNT
	.align		4
        /*0054*/ 	.byte	0x02, 0x4a
	.zero		1
	.zero		1


	//----- nvinfo : EIATTR_EXIT_INSTR_OFFSETS
	.align		4
        /*0058*/ 	.byte	0x04, 0x1c
        /*005a*/ 	.short	(.L_29 - .L_28)


	//   ....[0]....
.L_28:
        /*005c*/ 	.word	0x00000090


	//   ....[1]....
        /*0060*/ 	.word	0x000003a0


	//   ....[2]....
        /*0064*/ 	.word	0x000005d0


	//----- nvinfo : EIATTR_CRS_STACK_SIZE
	.align		4
.L_29:
        /*0068*/ 	.byte	0x04, 0x1e
        /*006a*/ 	.short	(.L_31 - .L_30)
.L_30:
        /*006c*/ 	.word	0x00000000


	//----- nvinfo : EIATTR_CBANK_PARAM_SIZE
	.align		4
.L_31:
        /*0070*/ 	.byte	0x03, 0x19
        /*0072*/ 	.short	0x001c


	//----- nvinfo : EIATTR_PARAM_CBANK
	.align		4
        /*0074*/ 	.byte	0x04, 0x0a
        /*0076*/ 	.short	(.L_33 - .L_32)
	.align		4
.L_32:
        /*0078*/ 	.word	index@(.nv.constant0._Z12vector_add_3PiS_S_i)
        /*007c*/ 	.short	0x0380
        /*007e*/ 	.short	0x001c


	//----- nvinfo : EIATTR_SW_WAR
	.align		4
.L_33:
        /*0080*/ 	.byte	0x04, 0x36
        /*0082*/ 	.short	(.L_35 - .L_34)
.L_34:
        /*0084*/ 	.word	0x00000008
.L_35:


//--------------------- .nv.info._Z12vector_add_2PiS_S_i --------------------------
	.section	.nv.info._Z12vector_add_2PiS_S_i,"",@"SHT_CUDA_INFO"
	.sectionflags	@""
	.align	4


	//----- nvinfo : EIATTR_CUDA_API_VERSION
	.align		4
        /*0000*/ 	.byte	0x04, 0x37
        /*0002*/ 	.short	(.L_37 - .L_36)
.L_36:
        /*0004*/ 	.word	0x00000082


	//----- nvinfo : EIATTR_KPARAM_INFO
	.align		4
.L_37:
        /*0008*/ 	.byte	0x04, 0x17
        /*000a*/ 	.short	(.L_39 - .L_38)
.L_38:
        /*000c*/ 	.word	0x00000000
        /*0010*/ 	.short	0x0003
        /*0012*/ 	.short	0x0018
        /*0014*/ 	.byte	0x00, 0xf0, 0x11, 0x00


	//----- nvinfo : EIATTR_KPARAM_INFO
	.align		4
.L_39:
        /*0018*/ 	.byte	0x04, 0x17
        /*001a*/ 	.short	(.L_41 - .L_40)
.L_40:
        /*001c*/ 	.word	0x00000000
        /*0020*/ 	.short	0x0002
        /*0022*/ 	.short	0x0010
        /*0024*/ 	.byte	0x00, 0xf5, 0x21, 0x00


	//----- nvinfo : EIATTR_KPARAM_INFO
	.align		4
.L_41:
        /*0028*/ 	.byte	0x04, 0x17
        /*002a*/ 	.short	(.L_43 - .L_42)
.L_42:
        /*002c*/ 	.word	0x00000000
        /*0030*/ 	.short	0x0001
        /*0032*/ 	.short	0x0008
        /*0034*/ 	.byte	0x00, 0xf5, 0x21, 0x00


	//----- nvinfo : EIATTR_KPARAM_INFO
	.align		4
.L_43:
        /*0038*/ 	.byte	0x04, 0x17
        /*003a*/ 	.short	(.L_45 - .L_44)
.L_44:
        /*003c*/ 	.word	0x00000000
        /*0040*/ 	.short	0x0000
        /*0042*/ 	.short	0x0000
        /*0044*/ 	.byte	0x00, 0xf5, 0x21, 0x00


	//----- nvinfo : EIATTR_SPARSE_MMA_MASK
	.align		4
.L_45:
        /*0048*/ 	.byte	0x03, 0x50
        /*004a*/ 	.short	0x0000


	//----- nvinfo : EIATTR_MAXREG_COUNT
	.align		4
        /*004c*/ 	.byte	0x03, 0x1b
        /*004e*/ 	.short	0x00ff


	//----- nvinfo : EIATTR_MERCURY_ISA_VERSION
	.align		4
        /*0050*/ 	.byte	0x03, 0x5f
        /*0052*/ 	.short	0x0101


	//----- nvinfo : EIATTR_VRC_CTA_INIT_COUNT
	.align		4
        /*0054*/ 	.byte	0x02, 0x4a
	.zero		1
	.zero		1


	//----- nvinfo : EIATTR_EXIT_INSTR_OFFSETS
	.align		4
        /*0058*/ 	.byte	0x04, 0x1c
        /*005a*/ 	.short	(.L_47 - .L_46)


	//   ....[0]....
.L_46:
        /*005c*/ 	.word	0x00000050


	//   ....[1]....
        /*0060*/ 	.word	0x000003a0


	//   ....[2]....
        /*0064*/ 	.word	0x00000600


	//----- nvinfo : EIATTR_CRS_STACK_SIZE
	.align		4
.L_47:
        /*0068*/ 	.byte	0x04, 0x1e
        /*006a*/ 	.short	(.L_49 - .L_48)
.L_48:
        /*006c*/ 	.word	0x00000000


	//----- nvinfo : EIATTR_CBANK_PARAM_SIZE
	.align		4
.L_49:
        /*0070*/ 	.byte	0x03, 0x19
        /*0072*/ 	.short	0x001c


	//----- nvinfo : EIATTR_PARAM_CBANK
	.align		4
        /*0074*/ 	.byte	0x04, 0x0a
        /*0076*/ 	.short	(.L_51 - .L_50)
	.align		4
.L_50:
        /*0078*/ 	.word	index@(.nv.constant0._Z12vector_add_2PiS_S_i)
        /*007c*/ 	.short	0x0380
        /*007e*/ 	.short	0x001c


	//----- nvinfo : EIATTR_SW_WAR
	.align		4
.L_51:
        /*0080*/ 	.byte	0x04, 0x36
        /*0082*/ 	.short	(.L_53 - .L_52)
.L_52:
        /*0084*/ 	.word	0x00000008
.L_53:


//--------------------- .nv.info._Z12vector_add_1PiS_S_i --------------------------
	.section	.nv.info._Z12vector_add_1PiS_S_i,"",@"SHT_CUDA_INFO"
	.sectionflags	@""
	.align	4


	//----- nvinfo : EIATTR_CUDA_API_VERSION
	.align		4
        /*0000*/ 	.byte	0x04, 0x37
        /*0002*/ 	.short	(.L_55 - .L_54)
.L_54:
        /*0004*/ 	.word	0x00000082


	//----- nvinfo : EIATTR_KPARAM_INFO
	.align		4
.L_55:
        /*0008*/ 	.byte	0x04, 0x17
        /*000a*/ 	.short	(.L_57 - .L_56)
.L_56:
        /*000c*/ 	.word	0x00000000
        /*0010*/ 	.short	0x0003
        /*0012*/ 	.short	0x0018
        /*0014*/ 	.byte	0x00, 0xf0, 0x11, 0x00


	//----- nvinfo : EIATTR_KPARAM_INFO
	.align		4
.L_57:
        /*0018*/ 	.byte	0x04, 0x17
        /*001a*/ 	.short	(.L_59 - .L_58)
.L_58:
        /*001c*/ 	.word	0x00000000
        /*0020*/ 	.short	0x0002
        /*0022*/ 	.short	0x0010
        /*0024*/ 	.byte	0x00, 0xf5, 0x21, 0x00


	//----- nvinfo : EIATTR_KPARAM_INFO
	.align		4
.L_59:
        /*0028*/ 	.byte	0x04, 0x17
        /*002a*/ 	.short	(.L_61 - .L_60)
.L_60:
        /*002c*/ 	.word	0x00000000
        /*0030*/ 	.short	0x0001
        /*0032*/ 	.short	0x0008
        /*0034*/ 	.byte	0x00, 0xf5, 0x21, 0x00


	//----- nvinfo : EIATTR_KPARAM_INFO
	.align		4
.L_61:
        /*0038*/ 	.byte	0x04, 0x17
        /*003a*/ 	.short	(.L_63 - .L_62)
.L_62:
        /*003c*/ 	.word	0x00000000
        /*0040*/ 	.short	0x0000
        /*0042*/ 	.short	0x0000
        /*0044*/ 	.byte	0x00, 0xf5, 0x21, 0x00


	//----- nvinfo : EIATTR_SPARSE_MMA_MASK
	.align		4
.L_63:
        /*0048*/ 	.byte	0x03, 0x50
        /*004a*/ 	.short	0x0000


	//----- nvinfo : EIATTR_MAXREG_COUNT
	.align		4
        /*004c*/ 	.byte	0x03, 0x1b
        /*004e*/ 	.short	0x00ff


	//----- nvinfo : EIATTR_MERCURY_ISA_VERSION
	.align		4
        /*0050*/ 	.byte	0x03, 0x5f
        /*0052*/ 	.short	0x0101


	//----- nvinfo : EIATTR_VRC_CTA_INIT_COUNT
	.align		4
        /*0054*/ 	.byte	0x02, 0x4a
	.zero		1
	.zero		1


	//----- nvinfo : EIATTR_EXIT_INSTR_OFFSETS
	.align		4
        /*0058*/ 	.byte	0x04, 0x1c
        /*005a*/ 	.short	(.L_65 - .L_64)


	//   ....[0]....
.L_64:
        /*005c*/ 	.word	0x00000030


	//   ....[1]....
        /*0060*/ 	.word	0x00000680


	//   ....[2]....
        /*0064*/ 	.word	0x00000940


	//   ....[3]....
        /*0068*/ 	.word	0x00000b00


	//   ....[4]....
        /*006c*/ 	.word	0x00000ce0


	//----- nvinfo : EIATTR_CBANK_PARAM_SIZE
	.align		4
.L_65:
        /*0070*/ 	.byte	0x03, 0x19
        /*0072*/ 	.short	0x001c


	//----- nvinfo : EIATTR_PARAM_CBANK
	.align		4
        /*0074*/ 	.byte	0x04, 0x0a
        /*0076*/ 	.short	(.L_67 - .L_66)
	.align		4
.L_66:
        /*0078*/ 	.word	index@(.nv.constant0._Z12vector_add_1PiS_S_i)
        /*007c*/ 	.short	0x0380
        /*007e*/ 	.short	0x001c


	//----- nvinfo : EIATTR_SW_WAR
	.align		4
.L_67:
        /*0080*/ 	.byte	0x04, 0x36
        /*0082*/ 	.short	(.L_69 - .L_68)
.L_68:
        /*0084*/ 	.word	0x00000008
.L_69:


//--------------------- .nv.callgraph             --------------------------
	.section	.nv.callgraph,"",@"SHT_CUDA_CALLGRAPH"
	.align	4
	.sectionentsize	8
	.align		4
        /*0000*/ 	.word	0x00000000
	.align		4
        /*0004*/ 	.word	0xffffffff
	.align		4
        /*0008*/ 	.word	0x00000000
	.align		4
        /*000c*/ 	.word	0xfffffffe
	.align		4
        /*0010*/ 	.word	0x00000000
	.align		4
        /*0014*/ 	.word	0xfffffffd
	.align		4
        /*0018*/ 	.word	0x00000000
	.align		4
        /*001c*/ 	.word	0xfffffffc


//--------------------- .text._Z12vector_add_3PiS_S_i --------------------------
	.section	.text._Z12vector_add_3PiS_S_i,"ax",@progbits
	.align	128
        .global         _Z12vector_add_3PiS_S_i
        .type           _Z12vector_add_3PiS_S_i,@function
        .size           _Z12vector_add_3PiS_S_i,(.L_x_16 - _Z12vector_add_3PiS_S_i)
        .other          _Z12vector_add_3PiS_S_i,@"STO_CUDA_ENTRY STV_DEFAULT"
_Z12vector_add_3PiS_S_i:
.text._Z12vector_add_3PiS_S_i:
[----:B------:R-:W-:Y:S01]  /*0000*/  LDC R1, c[0x0][0x37c] ;  /* 0x0000df00ff017b82 */ /* 0x000fe20000000800 */
[----:B------:R-:W0:Y:S07]  /*0010*/  S2R R3, SR_TID.X ;  /* 0x0000000000037919 */ /* 0x000e2e0000002100 */
[----:B------:R-:W0:Y:S01]  /*0020*/  S2UR UR4, SR_CTAID.X ;  /* 0x00000000000479c3 */ /* 0x000e220000002500 */
[----:B------:R-:W1:Y:S07]  /*0030*/  LDCU UR6, c[0x0][0x398] ;  /* 0x00007300ff0677ac */ /* 0x000e6e0008000800 */
[----:B------:R-:W0:Y:S01]  /*0040*/  LDC R0, c[0x0][0x360] ;  /* 0x0000d800ff007b82 */ /* 0x000e220000000800 */
[----:B------:R-:W2:Y:S01]  /*0050*/  LDCU UR5, c[0x0][0x370] ;  /* 0x00006e00ff0577ac */ /* 0x000ea20008000800 */
[----:B0-----:R-:W-:-:S02]  /*0060*/  IMAD R3, R0, UR4, R3 ;  /* 0x0000000400037c24 */ /* 0x001fc4000f8e0203 */
[----:B--2---:R-:W-:-:S03]  /*0070*/  IMAD R0, R0, UR5, RZ ;  /* 0x0000000500007c24 */ /* 0x004fc6000f8e02ff */
[----:B-1----:R-:W-:-:S13]  /*0080*/  ISETP.GE.AND P0, PT, R3, UR6, PT ;  /* 0x0000000603007c0c */ /* 0x002fda000bf06270 */
[----:B------:R-:W-:Y:S05]  /*0090*/  @P0 EXIT ;  /* 0x000000000000094d */ /* 0x000fea0003800000 */
[----:B------:R-:W0:Y:S01]  /*00a0*/  I2F.U32.RP R8, R0 ;  /* 0x0000000000087306 */ /* 0x000e220000209000 */
[C---:B------:R-:W-:Y:S01]  /*00b0*/  IMAD.IADD R2, R0.reuse, 0x1, R3 ;  /* 0x0000000100027824 */ /* 0x040fe200078e0203 */
[----:B------:R-:W-:Y:S01]  /*00c0*/  IADD3 R9, PT, PT, RZ, -R0, RZ ;  /* 0x80000000ff097210 */ /* 0x000fe20007ffe0ff */
[----:B------:R-:W1:Y:S01]  /*00d0*/  LDCU.64 UR4, c[0x0][0x358] ;  /* 0x00006b00ff0477ac */ /* 0x000e620008000a00 */
[----:B------:R-:W-:Y:S01]  /*00e0*/  ISETP.NE.U32.AND P2, PT, R0, RZ, PT ;  /* 0x000000ff0000720c */ /* 0x000fe20003f45070 */
[----:B------:R-:W-:Y:S01]  /*00f0*/  BSSY.RECONVERGENT B0, `(.L_x_0) ;  /* 0x000002a000007945 */ /* 0x000fe20003800200 */
[C---:B------:R-:W-:Y:S02]  /*0100*/  ISETP.GE.AND P0, PT, R2.reuse, UR6, PT ;  /* 0x0000000602007c0c */ /* 0x040fe4000bf06270 */
[----:B------:R-:W-:Y:S02]  /*0110*/  VIMNMX R7, PT, PT, R2, UR6, !PT ;  /* 0x0000000602077c48 */ /* 0x000fe4000ffe0100 */
[----:B------:R-:W-:-:S04]  /*0120*/  SEL R6, RZ, 0x1, P0 ;  /* 0x00000001ff067807 */ /* 0x000fc80000000000 */
[----:B------:R-:W-:Y:S01]  /*0130*/  IADD3 R7, PT, PT, R7, -R2, -R6 ;  /* 0x8000000207077210 */ /* 0x000fe20007ffe806 */
[----:B0-----:R-:W0:Y:S02]  /*0140*/  MUFU.RCP R8, R8 ;  /* 0x0000000800087308 */ /* 0x001e240000001000 */
[----:B0-----:R-:W-:-:S06]  /*0150*/  IADD3 R4, PT, PT, R8, 0xffffffe, RZ ;  /* 0x0ffffffe08047810 */ /* 0x001fcc0007ffe0ff */
[----:B------:R0:W2:Y:S02]  /*0160*/  F2I.FTZ.U32.TRUNC.NTZ R5, R4 ;  /* 0x0000000400057305 */ /* 0x0000a4000021f000 */
[----:B0-----:R-:W-:Y:S02]  /*0170*/  HFMA2 R4, -RZ, RZ, 0, 0 ;  /* 0x00000000ff047431 */ /* 0x001fe400000001ff */
[----:B--2---:R-:W-:-:S04]  /*0180*/  IMAD R9, R9, R5, RZ ;  /* 0x0000000509097224 */ /* 0x004fc800078e02ff */
[----:B------:R-:W-:-:S06]  /*0190*/  IMAD.HI.U32 R8, R5, R9, R4 ;  /* 0x0000000905087227 */ /* 0x000fcc00078e0004 */
[----:B------:R-:W-:-:S04]  /*01a0*/  IMAD.HI.U32 R5, R8, R7, RZ ;  /* 0x0000000708057227 */ /* 0x000fc800078e00ff */
[----:B------:R-:W-:-:S04]  /*01b0*/  IMAD.MOV R2, RZ, RZ, -R5 ;  /* 0x000000ffff027224 */ /* 0x000fc800078e0a05 */
[----:B------:R-:W-:-:S05]  /*01c0*/  IMAD R7, R0, R2, R7 ;  /* 0x0000000200077224 */ /* 0x000fca00078e0207 */
[----:B------:R-:W-:-:S13]  /*01d0*/  ISETP.GE.U32.AND P0, PT, R7, R0, PT ;  /* 0x000000000700720c */ /* 0x000fda0003f06070 */
[----:B------:R-:W-:Y:S02]  /*01e0*/  @P0 IADD3 R7, PT, PT, -R0, R7, RZ ;  /* 0x0000000700070210 */ /* 0x000fe40007ffe1ff */
[----:B------:R-:W-:Y:S02]  /*01f0*/  @P0 IADD3 R5, PT, PT, R5, 0x1, RZ ;  /* 0x0000000105050810 */ /* 0x000fe40007ffe0ff */
[----:B------:R-:W-:-:S13]  /*0200*/  ISETP.GE.U32.AND P1, PT, R7, R0, PT ;  /* 0x000000000700720c */ /* 0x000fda0003f26070 */
[----:B------:R-:W-:Y:S01]  /*0210*/  @P1 VIADD R5, R5, 0x1 ;  /* 0x0000000105051836 */ /* 0x000fe20000000000 */
[----:B------:R-:W-:-:S04]  /*0220*/  @!P2 LOP3.LUT R5, RZ, R0, RZ, 0x33, !PT ;  /* 0x00000000ff05a212 */ /* 0x000fc800078e33ff */
[----:B------:R-:W-:-:S04]  /*0230*/  IADD3 R2, PT, PT, R6, R5, RZ ;  /* 0x0000000506027210 */ /* 0x000fc80007ffe0ff */
[C---:B------:R-:W-:Y:S02]  /*0240*/  LOP3.LUT R4, R2.reuse, 0x3, RZ, 0xc0, !PT ;  /* 0x0000000302047812 */ /* 0x040fe400078ec0ff */
[----:B------:R-:W-:Y:S02]  /*0250*/  ISETP.GE.U32.AND P1, PT, R2, 0x3, PT ;  /* 0x000000030200780c */ /* 0x000fe40003f26070 */
[----:B------:R-:W-:-:S13]  /*0260*/  ISETP.NE.AND P0, PT, R4, 0x3, PT ;  /* 0x000000030400780c */ /* 0x000fda0003f05270 */
[----:B-1----:R-:W-:Y:S05]  /*0270*/  @!P0 BRA `(.L_x_1) ;  /* 0x0000000000448947 */ /* 0x002fea0003800000 */
[----:B------:R-:W0:Y:S01]  /*0280*/  LDC.64 R4, c[0x0][0x390] ;  /* 0x0000e400ff047b82 */ /* 0x000e220000000a00 */
[----:B------:R-:W-:-:S04]  /*0290*/  IADD3 R2, PT, PT, R2, 0x1, RZ ;  /* 0x0000000102027810 */ /* 0x000fc80007ffe0ff */
[----:B------:R-:W-:-:S03]  /*02a0*/  LOP3.LUT R2, R2, 0x3, RZ, 0xc0, !PT ;  /* 0x0000000302027812 */ /* 0x000fc600078ec0ff */
[----:B------:R-:W1:Y:S02]  /*02b0*/  LDC.64 R6, c[0x0][0x380] ;  /* 0x0000e000ff067b82 */ /* 0x000e640000000a00 */
[----:B------:R-:W-:-:S06]  /*02c0*/  IMAD.MOV R2, RZ, RZ, -R2 ;  /* 0x000000ffff027224 */ /* 0x000fcc00078e0a02 */
[----:B------:R-:W2:Y:S02]  /*02d0*/  LDC.64 R8, c[0x0][0x388] ;  /* 0x0000e200ff087b82 */ /* 0x000ea40000000a00 */
.L_x_2:
[----:B--2---:R-:W-:-:S04]  /*02e0*/  IMAD.WIDE R12, R3, 0x4, R8 ;  /* 0x00000004030c7825 */ /* 0x004fc800078e0208 */
[C---:B-1----:R-:W-:Y:S02]  /*02f0*/  IMAD.WIDE R14, R3.reuse, 0x4, R6 ;  /* 0x00000004030e7825 */ /* 0x042fe400078e0206 */
[----:B------:R-:W2:Y:S04]  /*0300*/  LDG.E R13, desc[UR4][R12.64] ;  /* 0x000000040c0d7981 */ /* 0x000ea8000c1e1900 */
[----:B------:R-:W2:Y:S01]  /*0310*/  LDG.E R14, desc[UR4][R14.64] ;  /* 0x000000040e0e7981 */ /* 0x000ea2000c1e1900 */
[----:B0--3--:R-:W-:Y:S01]  /*0320*/  IMAD.WIDE R10, R3, 0x4, R4 ;  /* 0x00000004030a7825 */ /* 0x009fe200078e0204 */
[----:B------:R-:W-:-:S03]  /*0330*/  IADD3 R2, PT, PT, R2, 0x1, RZ ;  /* 0x0000000102027810 */ /* 0x000fc60007ffe0ff */
[----:B------:R-:W-:Y:S01]  /*0340*/  IMAD.IADD R3, R0, 0x1, R3 ;  /* 0x0000000100037824 */ /* 0x000fe200078e0203 */
[----:B------:R-:W-:Y:S02]  /*0350*/  ISETP.NE.AND P0, PT, R2, RZ, PT ;  /* 0x000000ff0200720c */ /* 0x000fe40003f05270 */
[----:B--2---:R-:W-:-:S05]  /*0360*/  IADD3 R17, PT, PT, R14, R13, RZ ;  /* 0x0000000d0e117210 */ /* 0x004fca0007ffe0ff */
[----:B------:R3:W-:Y:S06]  /*0370*/  STG.E desc[UR4][R10.64], R17 ;  /* 0x000000110a007986 */ /* 0x0007ec000c101904 */
[----:B------:R-:W-:Y:S05]  /*0380*/  @P0 BRA `(.L_x_2) ;  /* 0xfffffffc00d40947 */ /* 0x000fea000383ffff */
.L_x_1:
[----:B------:R-:W-:Y:S05]  /*0390*/  BSYNC.RECONVERGENT B0 ;  /* 0x0000000000007941 */ /* 0x000fea0003800200 */
.L_x_0:
[----:B------:R-:W-:Y:S05]  /*03a0*/  @!P1 EXIT ;  /* 0x000000000000994d */ /* 0x000fea0003800000 */
.L_x_3:
[----:B------:R-:W3:Y:S08]  /*03b0*/  LDC.64 R4, c[0x0][0x380] ;  /* 0x0000e000ff047b82 */ /* 0x000ef00000000a00 */
[----:B------:R-:W0:Y:S01]  /*03c0*/  LDC.64 R6, c[0x0][0x388] ;  /* 0x0000e200ff067b82 */ /* 0x000e220000000a00 */
[----:B---3--:R-:W-:-:S07]  /*03d0*/  IMAD.WIDE R10, R3, 0x4, R4 ;  /* 0x00000004030a7825 */ /* 0x008fce00078e0204 */
[----:B------:R-:W1:Y:S01]  /*03e0*/  LDC.64 R4, c[0x0][0x390] ;  /* 0x0000e400ff047b82 */ /* 0x000e620000000a00 */
[----:B--2---:R-:W2:Y:S01]  /*03f0*/  LDG.E R2, desc[UR4][R10.64] ;  /* 0x000000040a027981 */ /* 0x004ea2000c1e1900 */
[----:B0-----:R-:W-:-:S05]  /*0400*/  IMAD.WIDE R12, R3, 0x4, R6 ;  /* 0x00000004030c7825 */ /* 0x001fca00078e0206 */
[----:B------:R-:W2:Y:S01]  /*0410*/  LDG.E R7, desc[UR4][R12.64] ;  /* 0x000000040c077981 */ /* 0x000ea2000c1e1900 */
[----:B-1----:R-:W-:-:S04]  /*0420*/  IMAD.WIDE R16, R3, 0x4, R4 ;  /* 0x0000000403107825 */ /* 0x002fc800078e0204 */
[----:B------:R-:W-:Y:S01]  /*0430*/  IMAD.WIDE R4, R0, 0x4, R10 ;  /* 0x0000000400047825 */ /* 0x000fe200078e020a */
[----:B--2---:R-:W-:-:S03]  /*0440*/  IADD3 R19, PT, PT, R2, R7, RZ ;  /* 0x0000000702137210 */ /* 0x004fc60007ffe0ff */
[C---:B------:R-:W-:Y:S02]  /*0450*/  IMAD.WIDE R6, R0.reuse, 0x4, R12 ;  /* 0x0000000400067825 */ /* 0x040fe400078e020c */
[----:B------:R0:W-:Y:S04]  /*0460*/  STG.E desc[UR4][R16.64], R19 ;  /* 0x0000001310007986 */ /* 0x0001e8000c101904 */
[----:B------:R-:W2:Y:S04]  /*0470*/  LDG.E R2, desc[UR4][R4.64] ;  /* 0x0000000404027981 */ /* 0x000ea8000c1e1900 */
[----:B------:R-:W2:Y:S01]  /*0480*/  LDG.E R15, desc[UR4][R6.64] ;  /* 0x00000004060f7981 */ /* 0x000ea2000c1e1900 */
[----:B------:R-:W-:-:S04]  /*0490*/  IMAD.WIDE R8, R0, 0x4, R16 ;  /* 0x0000000400087825 */ /* 0x000fc800078e0210 */
[----:B------:R-:W-:-:S04]  /*04a0*/  IMAD.WIDE R10, R0, 0x4, R4 ;  /* 0x00000004000a7825 */ /* 0x000fc800078e0204 */
[----:B------:R-:W-:Y:S01]  /*04b0*/  IMAD.WIDE R12, R0, 0x4, R6 ;  /* 0x00000004000c7825 */ /* 0x000fe200078e0206 */
[----:B--2---:R-:W-:-:S05]  /*04c0*/  IADD3 R21, PT, PT, R2, R15, RZ ;  /* 0x0000000f02157210 */ /* 0x004fca0007ffe0ff */
[----:B------:R1:W-:Y:S04]  /*04d0*/  STG.E desc[UR4][R8.64], R21 ;  /* 0x0000001508007986 */ /* 0x0003e8000c101904 */
[----:B------:R-:W2:Y:S04]  /*04e0*/  LDG.E R2, desc[UR4][R10.64] ;  /* 0x000000040a027981 */ /* 0x000ea8000c1e1900 */
[----:B------:R-:W2:Y:S01]  /*04f0*/  LDG.E R23, desc[UR4][R12.64] ;  /* 0x000000040c177981 */ /* 0x000ea2000c1e1900 */
[----:B------:R-:W-:-:S04]  /*0500*/  IMAD.WIDE R14, R0, 0x4, R8 ;  /* 0x00000004000e7825 */ /* 0x000fc800078e0208 */
[----:B------:R-:W-:-:S04]  /*0510*/  IMAD.WIDE R4, R0, 0x4, R10 ;  /* 0x0000000400047825 */ /* 0x000fc800078e020a */
[----:B------:R-:W-:-:S04]  /*0520*/  IMAD.WIDE R6, R0, 0x4, R12 ;  /* 0x0000000400067825 */ /* 0x000fc800078e020c */
[----:B--2---:R-:W-:-:S05]  /*0530*/  IMAD.IADD R23, R2, 0x1, R23 ;  /* 0x0000000102177824 */ /* 0x004fca00078e0217 */
[----:B------:R2:W-:Y:S04]  /*0540*/  STG.E desc[UR4][R14.64], R23 ;  /* 0x000000170e007986 */ /* 0x0005e8000c101904 */
[----:B------:R-:W1:Y:S04]  /*0550*/  LDG.E R4, desc[UR4][R4.64] ;  /* 0x0000000404047981 */ /* 0x000e68000c1e1900 */
[----:B------:R-:W1:Y:S01]  /*0560*/  LDG.E R7, desc[UR4][R6.64] ;  /* 0x0000000406077981 */ /* 0x000e62000c1e1900 */
[C---:B0-----:R-:W-:Y:S01]  /*0570*/  IMAD.WIDE R16, R0.reuse, 0x4, R14 ;  /* 0x0000000400107825 */ /* 0x041fe200078e020e */
[----:B------:R-:W-:-:S04]  /*0580*/  LEA R3, R0, R3, 0x2 ;  /* 0x0000000300037211 */ /* 0x000fc800078e10ff */
[----:B------:R-:W-:Y:S02]  /*0590*/  ISETP.GE.AND P0, PT, R3, UR6, PT ;  /* 0x0000000603007c0c */ /* 0x000fe4000bf06270 */
[----:B-1----:R-:W-:-:S05]  /*05a0*/  IADD3 R9, PT, PT, R4, R7, RZ ;  /* 0x0000000704097210 */ /* 0x002fca0007ffe0ff */
[----:B------:R2:W-:Y:S06]  /*05b0*/  STG.E desc[UR4][R16.64], R9 ;  /* 0x0000000910007986 */ /* 0x0005ec000c101904 */
[----:B------:R-:W-:Y:S05]  /*05c0*/  @!P0 BRA `(.L_x_3) ;  /* 0xfffffffc00788947 */ /* 0x000fea000383ffff */
[----:B------:R-:W-:Y:S05]  /*05d0*/  EXIT ;  /* 0x000000000000794d */ /* 0x000fea0003800000 */
.L_x_4:
[----:B------:R-:W-:-:S00]  /*05e0*/  BRA `(.L_x_4) ;  /* 0xfffffffc00fc7947 */ /* 0x000fc0000383ffff */
[----:B------:R-:W-:-:S00]  /*05f0*/  NOP ;  /* 0x0000000000007918 */ /* 0x000fc00000000000 */
        /* <DEDUP_REMOVED lines=8> */
.L_x_16:


//--------------------- .text._Z12vector_add_2PiS_S_i --------------------------
	.section	.text._Z12vector_add_2PiS_S_i,"ax",@progbits
	.align	128
        .global         _Z12vector_add_2PiS_S_i
        .type           _Z12vector_add_2PiS_S_i,@function
        .size           _Z12vector_add_2PiS_S_i,(.L_x_17 - _Z12vector_add_2PiS_S_i)
        .other          _Z12vector_add_2PiS_S_i,@"STO_CUDA_ENTRY STV_DEFAULT"
_Z12vector_add_2PiS_S_i:
.text._Z12vector_add_2PiS_S_i:
[----:B------:R-:W-:Y:S01]  /*0000*/  LDC R1, c[0x0][0x37c] ;  /* 0x0000df00ff017b82 */ /* 0x000fe20000000800 */
[----:B------:R-:W0:Y:S01]  /*0010*/  S2R R5, SR_TID.X ;  /* 0x0000000000057919 */ /* 0x000e220000002100 */
[----:B------:R-:W0:Y:S06]  /*0020*/  LDCU UR6, c[0x0][0x398] ;  /* 0x00007300ff0677ac */ /* 0x000e2c0008000800 */
[----:B------:R-:W1:Y:S01]  /*0030*/  LDC R0, c[0x0][0x360] ;  /* 0x0000d800ff007b82 */ /* 0x000e620000000800 */
[----:B0-----:R-:W-:-:S13]  /*0040*/  ISETP.GE.AND P0, PT, R5, UR6, PT ;  /* 0x0000000605007c0c */ /* 0x001fda000bf06270 */
[----:B------:R-:W-:Y:S05]  /*0050*/  @P0 EXIT ;  /* 0x000000000000094d */ /* 0x000fea0003800000 */
[----:B-1----:R-:W0:Y:S01]  /*0060*/  I2F.U32.RP R8, R0 ;  /* 0x0000000000087306 */ /* 0x002e220000209000 */
[----:B------:R-:W-:Y:S01]  /*0070*/  IMAD.IADD R4, R5, 0x1, R0 ;  /* 0x0000000105047824 */ /* 0x000fe200078e0200 */
[----:B------:R-:W-:Y:S01]  /*0080*/  ISETP.NE.U32.AND P2, PT, R0, RZ, PT ;  /* 0x000000ff0000720c */ /* 0x000fe20003f45070 */
[----:B------:R-:W1:Y:S01]  /*0090*/  LDCU.64 UR4, c[0x0][0x358] ;  /* 0x00006b00ff0477ac */ /* 0x000e620008000a00 */
[----:B------:R-:W-:Y:S02]  /*00a0*/  BSSY.RECONVERGENT B0, `(.L_x_5) ;  /* 0x000002f000007945 */ /* 0x000fe40003800200 */
[C---:B------:R-:W-:Y:S01]  /*00b0*/  ISETP.GE.U32.AND P0, PT, R4.reuse, UR6, PT ;  /* 0x0000000604007c0c */ /* 0x040fe2000bf06070 */
[----:B------:R-:W2:Y:S01]  /*00c0*/  LDCU.64 UR12, c[0x0][0x390] ;  /* 0x00007200ff0c77ac */ /* 0x000ea20008000a00 */
[----:B------:R-:W-:Y:S02]  /*00d0*/  VIMNMX.U32 R7, PT, PT, R4, UR6, !PT ;  /* 0x0000000604077c48 */ /* 0x000fe4000ffe0000 */
[----:B------:R-:W-:Y:S01]  /*00e0*/  SEL R6, RZ, 0x1, P0 ;  /* 0x00000001ff067807 */ /* 0x000fe20000000000 */
[----:B------:R-:W3:Y:S03]  /*00f0*/  LDCU.128 UR8, c[0x0][0x380] ;  /* 0x00007000ff0877ac */ /* 0x000ee60008000c00 */
[----:B------:R-:W-:Y:S01]  /*0100*/  IADD3 R7, PT, PT, R7, -R4, -R6 ;  /* 0x8000000407077210 */ /* 0x000fe20007ffe806 */
[----:B0-----:R-:W0:Y:S02]  /*0110*/  MUFU.RCP R8, R8 ;  /* 0x0000000800087308 */ /* 0x001e240000001000 */
[----:B0-----:R-:W-:-:S06]  /*0120*/  VIADD R2, R8, 0xffffffe ;  /* 0x0ffffffe08027836 */ /* 0x001fcc0000000000 */
[----:B------:R0:W4:Y:S02]  /*0130*/  F2I.FTZ.U32.TRUNC.NTZ R3, R2 ;  /* 0x0000000200037305 */ /* 0x000124000021f000 */
[----:B0-----:R-:W-:Y:S01]  /*0140*/  HFMA2 R2, -RZ, RZ, 0, 0 ;  /* 0x00000000ff027431 */ /* 0x001fe200000001ff */
[----:B----4-:R-:W-:-:S05]  /*0150*/  IADD3 R9, PT, PT, RZ, -R3, RZ ;  /* 0x80000003ff097210 */ /* 0x010fca0007ffe0ff */
[----:B------:R-:W-:-:S04]  /*0160*/  IMAD R9, R9, R0, RZ ;  /* 0x0000000009097224 */ /* 0x000fc800078e02ff */
[----:B------:R-:W-:-:S06]  /*0170*/  IMAD.HI.U32 R8, R3, R9, R2 ;  /* 0x0000000903087227 */ /* 0x000fcc00078e0002 */
[----:B------:R-:W-:-:S04]  /*0180*/  IMAD.HI.U32 R3, R8, R7, RZ ;  /* 0x0000000708037227 */ /* 0x000fc800078e00ff */
[----:B------:R-:W-:-:S04]  /*0190*/  IMAD.MOV R2, RZ, RZ, -R3 ;  /* 0x000000ffff027224 */ /* 0x000fc800078e0a03 */
[----:B------:R-:W-:-:S05]  /*01a0*/  IMAD R7, R0, R2, R7 ;  /* 0x0000000200077224 */ /* 0x000fca00078e0207 */
[----:B------:R-:W-:-:S13]  /*01b0*/  ISETP.GE.U32.AND P0, PT, R7, R0, PT ;  /* 0x000000000700720c */ /* 0x000fda0003f06070 */
[----:B------:R-:W-:Y:S01]  /*01c0*/  @P0 IADD3 R7, PT, PT, R7, -R0, RZ ;  /* 0x8000000007070210 */ /* 0x000fe20007ffe0ff */
[----:B------:R-:W-:-:S03]  /*01d0*/  @P0 VIADD R3, R3, 0x1 ;  /* 0x0000000103030836 */ /* 0x000fc60000000000 */
[----:B------:R-:W-:-:S13]  /*01e0*/  ISETP.GE.U32.AND P1, PT, R7, R0, PT ;  /* 0x000000000700720c */ /* 0x000fda0003f26070 */
[----:B------:R-:W-:Y:S02]  /*01f0*/  @P1 IADD3 R3, PT, PT, R3, 0x1, RZ ;  /* 0x0000000103031810 */ /* 0x000fe40007ffe0ff */
[----:B------:R-:W-:-:S05]  /*0200*/  @!P2 LOP3.LUT R3, RZ, R0, RZ, 0x33, !PT ;  /* 0x00000000ff03a212 */ /* 0x000fca00078e33ff */
[----:B------:R-:W-:-:S05]  /*0210*/  IMAD.IADD R2, R6, 0x1, R3 ;  /* 0x0000000106027824 */ /* 0x000fca00078e0203 */
[C---:B------:R-:W-:Y:S02]  /*0220*/  LOP3.LUT R3, R2.reuse, 0x3, RZ, 0xc0, !PT ;  /* 0x0000000302037812 */ /* 0x040fe400078ec0ff */
[----:B------:R-:W-:Y:S02]  /*0230*/  ISETP.GE.U32.AND P0, PT, R2, 0x3, PT ;  /* 0x000000030200780c */ /* 0x000fe40003f06070 */
[----:B------:R-:W-:-:S13]  /*0240*/  ISETP.NE.AND P1, PT, R3, 0x3, PT ;  /* 0x000000030300780c */ /* 0x000fda0003f25270 */
[----:B-123--:R-:W-:Y:S05]  /*0250*/  @!P1 BRA `(.L_x_6) ;  /* 0x00000000004c9947 */ /* 0x00efea0003800000 */
[----:B------:R-:W-:-:S04]  /*0260*/  IADD3 R2, PT, PT, R2, 0x1, RZ ;  /* 0x0000000102027810 */ /* 0x000fc80007ffe0ff */
[----:B------:R-:W-:Y:S01]  /*0270*/  LOP3.LUT R4, R2, 0x3, RZ, 0xc0, !PT ;  /* 0x0000000302047812 */ /* 0x000fe200078ec0ff */
[----:B------:R-:W-:-:S04]  /*0280*/  IMAD.WIDE.U32 R2, R5, 0x4, RZ ;  /* 0x0000000405027825 */ /* 0x000fc800078e00ff */
[----:B------:R-:W-:Y:S02]  /*0290*/  IMAD R5, R4, R0, R5 ;  /* 0x0000000004057224 */ /* 0x000fe400078e0205 */
[----:B------:R-:W-:-:S07]  /*02a0*/  IMAD.MOV R4, RZ, RZ, -R4 ;  /* 0x000000ffff047224 */ /* 0x000fce00078e0a04 */
.L_x_7:
[C---:B------:R-:W-:Y:S02]  /*02b0*/  IADD3 R8, P2, PT, R2.reuse, UR10, RZ ;  /* 0x0000000a02087c10 */ /* 0x040fe4000ff5e0ff */
[----:B------:R-:W-:Y:S02]  /*02c0*/  IADD3 R6, P1, PT, R2, UR8, RZ ;  /* 0x0000000802067c10 */ /* 0x000fe4000ff3e0ff */
[C---:B------:R-:W-:Y:S02]  /*02d0*/  IADD3.X R9, PT, PT, R3.reuse, UR11, RZ, P2, !PT ;  /* 0x0000000b03097c10 */ /* 0x040fe400097fe4ff */
[----:B------:R-:W-:-:S04]  /*02e0*/  IADD3.X R7, PT, PT, R3, UR9, RZ, P1, !PT ;  /* 0x0000000903077c10 */ /* 0x000fc80008ffe4ff */
[----:B------:R-:W2:Y:S04]  /*02f0*/  LDG.E R9, desc[UR4][R8.64] ;  /* 0x0000000408097981 */ /* 0x000ea8000c1e1900 */
[----:B------:R-:W2:Y:S01]  /*0300*/  LDG.E R6, desc[UR4][R6.64] ;  /* 0x0000000406067981 */ /* 0x000ea2000c1e1900 */
[----:B0-----:R-:W-:-:S04]  /*0310*/  IADD3 R10, P1, PT, R2, UR12, RZ ;  /* 0x0000000c020a7c10 */ /* 0x001fc8000ff3e0ff */
[----:B------:R-:W-:Y:S01]  /*0320*/  IADD3.X R11, PT, PT, R3, UR13, RZ, P1, !PT ;  /* 0x0000000d030b7c10 */ /* 0x000fe20008ffe4ff */
[----:B------:R-:W-:-:S05]  /*0330*/  VIADD R4, R4, 0x1 ;  /* 0x0000000104047836 */ /* 0x000fca0000000000 */
[----:B------:R-:W-:Y:S01]  /*0340*/  ISETP.NE.AND P1, PT, R4, RZ, PT ;  /* 0x000000ff0400720c */ /* 0x000fe20003f25270 */
[----:B------:R-:W-:Y:S01]  /*0350*/  IMAD.WIDE.U32 R2, R0, 0x4, R2 ;  /* 0x0000000400027825 */ /* 0x000fe200078e0002 */
[----:B--2---:R-:W-:-:S05]  /*0360*/  IADD3 R13, PT, PT, R6, R9, RZ ;  /* 0x00000009060d7210 */ /* 0x004fca0007ffe0ff */
[----:B------:R0:W-:Y:S06]  /*0370*/  STG.E desc[UR4][R10.64], R13 ;  /* 0x0000000d0a007986 */ /* 0x0001ec000c101904 */
[----:B------:R-:W-:Y:S05]  /*0380*/  @P1 BRA `(.L_x_7) ;  /* 0xfffffffc00c81947 */ /* 0x000fea000383ffff */
.L_x_6:
[----:B------:R-:W-:Y:S05]  /*0390*/  BSYNC.RECONVERGENT B0 ;  /* 0x0000000000007941 */ /* 0x000fea0003800200 */
.L_x_5:
[----:B------:R-:W-:Y:S05]  /*03a0*/  @!P0 EXIT ;  /* 0x000000000000894d */ /* 0x000fea0003800000 */
.L_x_8:
[----:B------:R-:W0:Y:S08]  /*03b0*/  LDC.64 R6, c[0x0][0x380] ;  /* 0x0000e000ff067b82 */ /* 0x000e300000000a00 */
[----:B------:R-:W1:Y:S08]  /*03c0*/  LDC.64 R2, c[0x0][0x388] ;  /* 0x0000e200ff027b82 */ /* 0x000e700000000a00 */
[----:B--2---:R-:W2:Y:S01]  /*03d0*/  LDC.64 R8, c[0x0][0x390] ;  /* 0x0000e400ff087b82 */ /* 0x004ea20000000a00 */
[----:B0-----:R-:W-:-:S06]  /*03e0*/  IMAD.WIDE.U32 R10, R5, 0x4, R6 ;  /* 0x00000004050a7825 */ /* 0x001fcc00078e0006 */
[----:B------:R-:W3:Y:S01]  /*03f0*/  LDG.E R10, desc[UR4][R10.64] ;  /* 0x000000040a0a7981 */ /* 0x000ee2000c1e1900 */
[----:B-1----:R-:W-:-:S06]  /*0400*/  IMAD.WIDE.U32 R12, R5, 0x4, R2 ;  /* 0x00000004050c7825 */ /* 0x002fcc00078e0002 */
[----:B------:R-:W3:Y:S01]  /*0410*/  LDG.E R13, desc[UR4][R12.64] ;  /* 0x000000040c0d7981 */ /* 0x000ee2000c1e1900 */
[----:B------:R-:W-:Y:S01]  /*0420*/  IADD3 R19, PT, PT, R0, R5, RZ ;  /* 0x0000000500137210 */ /* 0x000fe20007ffe0ff */
[----:B--2---:R-:W-:-:S04]  /*0430*/  IMAD.WIDE.U32 R4, R5, 0x4, R8 ;  /* 0x0000000405047825 */ /* 0x004fc800078e0008 */
[----:B------:R-:W-:-:S04]  /*0440*/  IMAD.WIDE.U32 R14, R19, 0x4, R6 ;  /* 0x00000004130e7825 */ /* 0x000fc800078e0006 */
[----:B------:R-:W-:-:S04]  /*0450*/  IMAD.WIDE.U32 R16, R19, 0x4, R2 ;  /* 0x0000000413107825 */ /* 0x000fc800078e0002 */
[----:B---3--:R-:W-:-:S05]  /*0460*/  IMAD.IADD R21, R10, 0x1, R13 ;  /* 0x000000010a157824 */ /* 0x008fca00078e020d */
[----:B------:R0:W-:Y:S04]  /*0470*/  STG.E desc[UR4][R4.64], R21 ;  /* 0x0000001504007986 */ /* 0x0001e8000c101904 */
[----:B------:R-:W2:Y:S04]  /*0480*/  LDG.E R14, desc[UR4][R14.64] ;  /* 0x000000040e0e7981 */ /* 0x000ea8000c1e1900 */
[----:B------:R-:W2:Y:S01]  /*0490*/  LDG.E R17, desc[UR4][R16.64] ;  /* 0x0000000410117981 */ /* 0x000ea2000c1e1900 */
[C---:B------:R-:W-:Y:S01]  /*04a0*/  IADD3 R25, PT, PT, R19.reuse, R0, RZ ;  /* 0x0000000013197210 */ /* 0x040fe20007ffe0ff */
[----:B------:R-:W-:-:S04]  /*04b0*/  IMAD.WIDE.U32 R10, R19, 0x4, R8 ;  /* 0x00000004130a7825 */ /* 0x000fc800078e0008 */
[----:B------:R-:W-:-:S04]  /*04c0*/  IMAD.WIDE.U32 R12, R25, 0x4, R6 ;  /* 0x00000004190c7825 */ /* 0x000fc800078e0006 */
[----:B------:R-:W-:-:S04]  /*04d0*/  IMAD.WIDE.U32 R18, R25, 0x4, R2 ;  /* 0x0000000419127825 */ /* 0x000fc800078e0002 */
[----:B--2---:R-:W-:-:S05]  /*04e0*/  IMAD.IADD R23, R14, 0x1, R17 ;  /* 0x000000010e177824 */ /* 0x004fca00078e0211 */
[----:B------:R1:W-:Y:S04]  /*04f0*/  STG.E desc[UR4][R10.64], R23 ;  /* 0x000000170a007986 */ /* 0x0003e8000c101904 */
[----:B------:R-:W2:Y:S04]  /*0500*/  LDG.E R12, desc[UR4][R12.64] ;  /* 0x000000040c0c7981 */ /* 0x000ea8000c1e1900 */
[----:B------:R-:W2:Y:S01]  /*0510*/  LDG.E R19, desc[UR4][R18.64] ;  /* 0x0000000412137981 */ /* 0x000ea2000c1e1900 */
[C---:B0-----:R-:W-:Y:S01]  /*0520*/  IADD3 R5, PT, PT, R25.reuse, R0, RZ ;  /* 0x0000000019057210 */ /* 0x041fe20007ffe0ff */
[----:B------:R-:W-:-:S04]  /*0530*/  IMAD.WIDE.U32 R14, R25, 0x4, R8 ;  /* 0x00000004190e7825 */ /* 0x000fc800078e0008 */
[----:B------:R-:W-:-:S04]  /*0540*/  IMAD.WIDE.U32 R6, R5, 0x4, R6 ;  /* 0x0000000405067825 */ /* 0x000fc800078e0006 */
[----:B------:R-:W-:-:S04]  /*0550*/  IMAD.WIDE.U32 R2, R5, 0x4, R2 ;  /* 0x0000000405027825 */ /* 0x000fc800078e0002 */
[----:B--2---:R-:W-:-:S05]  /*0560*/  IMAD.IADD R17, R12, 0x1, R19 ;  /* 0x000000010c117824 */ /* 0x004fca00078e0213 */
[----:B------:R2:W-:Y:S04]  /*0570*/  STG.E desc[UR4][R14.64], R17 ;  /* 0x000000110e007986 */ /* 0x0005e8000c101904 */
[----:B------:R-:W1:Y:S04]  /*0580*/  LDG.E R6, desc[UR4][R6.64] ;  /* 0x0000000406067981 */ /* 0x000e68000c1e1900 */
[----:B------:R-:W1:Y:S01]  /*0590*/  LDG.E R3, desc[UR4][R2.64] ;  /* 0x0000000402037981 */ /* 0x000e62000c1e1900 */
[----:B------:R-:W-:-:S04]  /*05a0*/  IMAD.WIDE.U32 R8, R5, 0x4, R8 ;  /* 0x0000000405087825 */ /* 0x000fc800078e0008 */
[----:B------:R-:W-:-:S05]  /*05b0*/  IMAD.IADD R5, R5, 0x1, R0 ;  /* 0x0000000105057824 */ /* 0x000fca00078e0200 */
[----:B------:R-:W-:Y:S02]  /*05c0*/  ISETP.GE.AND P0, PT, R5, UR6, PT ;  /* 0x0000000605007c0c */ /* 0x000fe4000bf06270 */
[----:B-1----:R-:W-:-:S05]  /*05d0*/  IADD3 R11, PT, PT, R6, R3, RZ ;  /* 0x00000003060b7210 */ /* 0x002fca0007ffe0ff */
[----:B------:R2:W-:Y:S06]  /*05e0*/  STG.E desc[UR4][R8.64], R11 ;  /* 0x0000000b08007986 */ /* 0x0005ec000c101904 */
[----:B------:R-:W-:Y:S05]  /*05f0*/  @!P0 BRA `(.L_x_8) ;  /* 0xfffffffc006c8947 */ /* 0x000fea000383ffff */
[----:B------:R-:W-:Y:S05]  /*0600*/  EXIT ;  /* 0x000000000000794d */ /* 0x000fea0003800000 */
.L_x_9:
        /* <DEDUP_REMOVED lines=15> */
.L_x_17:


//--------------------- .text._Z12vector_add_1PiS_S_i --------------------------
	.section	.text._Z12vector_add_1PiS_S_i,"ax",@progbits
	.align	128
        .global         _Z12vector_add_1PiS_S_i
        .type           _Z12vector_add_1PiS_S_i,@function
        .size           _Z12vector_add_1PiS_S_i,(.L_x_18 - _Z12vector_add_1PiS_S_i)
        .other          _Z12vector_add_1PiS_S_i,@"STO_CUDA_ENTRY STV_DEFAULT"
_Z12vector_add_1PiS_S_i:
.text._Z12vector_add_1PiS_S_i:
[----:B------:R-:W-:Y:S08]  /*0000*/  LDC R1, c[0x0][0x37c] ;  /* 0x0000df00ff017b82 */ /* 0x000ff00000000800 */
[----:B------:R-:W0:Y:S02]  /*0010*/  LDC R2, c[0x0][0x398] ;  /* 0x0000e600ff027b82 */ /* 0x000e240000000800 */
[----:B0-----:R-:W-:-:S13]  /*0020*/  ISETP.GE.AND P0, PT, R2, 0x1, PT ;  /* 0x000000010200780c */ /* 0x001fda0003f06270 */
[----:B------:R-:W-:Y:S05]  /*0030*/  @!P0 EXIT ;  /* 0x000000000000894d */ /* 0x000fea0003800000 */
[C---:B------:R-:W-:Y:S01]  /*0040*/  ISETP.GE.U32.AND P1, PT, R2.reuse, 0x10, PT ;  /* 0x000000100200780c */ /* 0x040fe20003f26070 */
[----:B------:R-:W0:Y:S01]  /*0050*/  LDCU.64 UR12, c[0x0][0x358] ;  /* 0x00006b00ff0c77ac */ /* 0x000e220008000a00 */
[----:B------:R-:W-:Y:S01]  /*0060*/  LOP3.LUT R12, R2, 0xf, RZ, 0xc0, !PT ;  /* 0x0000000f020c7812 */ /* 0x000fe200078ec0ff */
[----:B------:R-:W-:-:S03]  /*0070*/  IMAD.MOV.U32 R0, RZ, RZ, RZ ;  /* 0x000000ffff007224 */ /* 0x000fc600078e00ff */
[----:B------:R-:W-:-:S07]  /*0080*/  ISETP.NE.AND P0, PT, R12, RZ, PT ;  /* 0x000000ff0c00720c */ /* 0x000fce0003f05270 */
[----:B------:R-:W-:Y:S06]  /*0090*/  @!P1 BRA `(.L_x_10) ;  /* 0x0000000400789947 */ /* 0x000fec0003800000 */
[----:B------:R-:W1:Y:S01]  /*00a0*/  LDCU.128 UR4, c[0x0][0x380] ;  /* 0x00007000ff0477ac */ /* 0x000e620008000c00 */
[----:B------:R-:W-:Y:S01]  /*00b0*/  LOP3.LUT R0, R2, 0x7ffffff0, RZ, 0xc0, !PT ;  /* 0x7ffffff002007812 */ /* 0x000fe200078ec0ff */
[----:B------:R-:W2:Y:S04]  /*00c0*/  LDCU.64 UR10, c[0x0][0x390] ;  /* 0x00007200ff0a77ac */ /* 0x000ea80008000a00 */
[----:B------:R-:W-:Y:S01]  /*00d0*/  IMAD.MOV R3, RZ, RZ, -R0 ;  /* 0x000000ffff037224 */ /* 0x000fe200078e0a00 */
[----:B-1----:R-:W-:Y:S02]  /*00e0*/  UIADD3 UR8, UP0, UPT, UR4, 0x20, URZ ;  /* 0x0000002004087890 */ /* 0x002fe4000ff1e0ff */
[----:B------:R-:W-:Y:S02]  /*00f0*/  UIADD3 UR6, UP1, UPT, UR6, 0x20, URZ ;  /* 0x0000002006067890 */ /* 0x000fe4000ff3e0ff */
[----:B--2---:R-:W-:-:S02]  /*0100*/  UIADD3 UR4, UP2, UPT, UR10, 0x20, URZ ;  /* 0x000000200a047890 */ /* 0x004fc4000ff5e0ff */
[----:B------:R-:W-:Y:S01]  /*0110*/  UIADD3.X UR9, UPT, UPT, URZ, UR5, URZ, UP0, !UPT ;  /* 0x00000005ff097290 */ /* 0x000fe200087fe4ff */
[----:B------:R-:W-:Y:S01]  /*0120*/  MOV R16, UR8 ;  /* 0x0000000800107c02 */ /* 0x000fe20008000f00 */
[----:B------:R-:W-:Y:S01]  /*0130*/  UIADD3.X UR7, UPT, UPT, URZ, UR7, URZ, UP1, !UPT ;  /* 0x00000007ff077290 */ /* 0x000fe20008ffe4ff */
[----:B------:R-:W-:Y:S01]  /*0140*/  IMAD.U32 R11, RZ, RZ, UR6 ;  /* 0x00000006ff0b7e24 */ /* 0x000fe2000f8e00ff */
[----:B------:R-:W-:Y:S01]  /*0150*/  UIADD3.X UR5, UPT, UPT, URZ, UR11, URZ, UP2, !UPT ;  /* 0x0000000bff057290 */ /* 0x000fe200097fe4ff */
[----:B------:R-:W-:Y:S01]  /*0160*/  IMAD.U32 R10, RZ, RZ, UR4 ;  /* 0x00000004ff0a7e24 */ /* 0x000fe2000f8e00ff */
[----:B------:R-:W-:Y:S02]  /*0170*/  MOV R5, UR9 ;  /* 0x0000000900057c02 */ /* 0x000fe40008000f00 */
[----:B------:R-:W-:Y:S02]  /*0180*/  IMAD.U32 R14, RZ, RZ, UR7 ;  /* 0x00000007ff0e7e24 */ /* 0x000fe4000f8e00ff */
[----:B------:R-:W-:-:S07]  /*0190*/  IMAD.U32 R13, RZ, RZ, UR5 ;  /* 0x00000005ff0d7e24 */ /* 0x000fce000f8e00ff */
.L_x_11:
[----:B------:R-:W-:Y:S01]  /*01a0*/  MOV R4, R16 ;  /* 0x0000001000047202 */ /* 0x000fe20000000f00 */
[----:B------:R-:W-:Y:S02]  /*01b0*/  IMAD.MOV.U32 R6, RZ, RZ, R11 ;  /* 0x000000ffff067224 */ /* 0x000fe400078e000b */
[----:B------:R-:W-:Y:S02]  /*01c0*/  IMAD.MOV.U32 R7, RZ, RZ, R14 ;  /* 0x000000ffff077224 */ /* 0x000fe400078e000e */
[----:B0-2---:R-:W2:Y:S04]  /*01d0*/  LDG.E R8, desc[UR12][R4.64+-0x20] ;  /* 0xffffe00c04087981 */ /* 0x005ea8000c1e1900 */
[----:B------:R-:W2:Y:S02]  /*01e0*/  LDG.E R9, desc[UR12][R6.64+-0x20] ;  /* 0xffffe00c06097981 */ /* 0x000ea4000c1e1900 */
[----:B--2---:R-:W-:Y:S01]  /*01f0*/  IADD3 R11, PT, PT, R8, R9, RZ ;  /* 0x00000009080b7210 */ /* 0x004fe20007ffe0ff */
[----:B------:R-:W-:-:S02]  /*0200*/  IMAD.MOV.U32 R8, RZ, RZ, R10 ;  /* 0x000000ffff087224 */ /* 0x000fc400078e000a */
[----:B------:R-:W-:-:S05]  /*0210*/  IMAD.MOV.U32 R9, RZ, RZ, R13 ;  /* 0x000000ffff097224 */ /* 0x000fca00078e000d */
[----:B------:R0:W-:Y:S04]  /*0220*/  STG.E desc[UR12][R8.64+-0x20], R11 ;  /* 0xffffe00b08007986 */ /* 0x0001e8000c10190c */
[----:B------:R-:W2:Y:S04]  /*0230*/  LDG.E R10, desc[UR12][R4.64+-0x1c] ;  /* 0xffffe40c040a7981 */ /* 0x000ea8000c1e1900 */
[----:B------:R-:W2:Y:S02]  /*0240*/  LDG.E R13, desc[UR12][R6.64+-0x1c] ;  /* 0xffffe40c060d7981 */ /* 0x000ea4000c1e1900 */
[----:B--2---:R-:W-:-:S05]  /*0250*/  IADD3 R13, PT, PT, R10, R13, RZ ;  /* 0x0000000d0a0d7210 */ /* 0x004fca0007ffe0ff */
[----:B------:R1:W-:Y:S04]  /*0260*/  STG.E desc[UR12][R8.64+-0x1c], R13 ;  /* 0xffffe40d08007986 */ /* 0x0003e8000c10190c */
[----:B------:R-:W2:Y:S04]  /*0270*/  LDG.E R10, desc[UR12][R4.64+-0x18] ;  /* 0xffffe80c040a7981 */ /* 0x000ea8000c1e1900 */
[----:B------:R-:W2:Y:S02]  /*0280*/  LDG.E R15, desc[UR12][R6.64+-0x18] ;  /* 0xffffe80c060f7981 */ /* 0x000ea4000c1e1900 */
[----:B--2---:R-:W-:-:S05]  /*0290*/  IMAD.IADD R15, R10, 0x1, R15 ;  /* 0x000000010a0f7824 */ /* 0x004fca00078e020f */
[----:B------:R2:W-:Y:S04]  /*02a0*/  STG.E desc[UR12][R8.64+-0x18], R15 ;  /* 0xffffe80f08007986 */ /* 0x0005e8000c10190c */
[----:B------:R-:W3:Y:S04]  /*02b0*/  LDG.E R10, desc[UR12][R4.64+-0x14] ;  /* 0xffffec0c040a7981 */ /* 0x000ee8000c1e1900 */
[----:B------:R-:W3:Y:S02]  /*02c0*/  LDG.E R17, desc[UR12][R6.64+-0x14] ;  /* 0xffffec0c06117981 */ /* 0x000ee4000c1e1900 */
[----:B---3--:R-:W-:-:S05]  /*02d0*/  IMAD.IADD R17, R10, 0x1, R17 ;  /* 0x000000010a117824 */ /* 0x008fca00078e0211 */
[----:B------:R3:W-:Y:S04]  /*02e0*/  STG.E desc[UR12][R8.64+-0x14], R17 ;  /* 0xffffec1108007986 */ /* 0x0007e8000c10190c */
[----:B------:R-:W4:Y:S04]  /*02f0*/  LDG.E R10, desc[UR12][R4.64+-0x10] ;  /* 0xfffff00c040a7981 */ /* 0x000f28000c1e1900 */
[----:B0-----:R-:W4:Y:S02]  /*0300*/  LDG.E R11, desc[UR12][R6.64+-0x10] ;  /* 0xfffff00c060b7981 */ /* 0x001f24000c1e1900 */
[----:B----4-:R-:W-:-:S05]  /*0310*/  IADD3 R11, PT, PT, R10, R11, RZ ;  /* 0x0000000b0a0b7210 */ /* 0x010fca0007ffe0ff */
[----:B------:R0:W-:Y:S04]  /*0320*/  STG.E desc[UR12][R8.64+-0x10], R11 ;  /* 0xfffff00b08007986 */ /* 0x0001e8000c10190c */
[----:B------:R-:W4:Y:S04]  /*0330*/  LDG.E R10, desc[UR12][R4.64+-0xc] ;  /* 0xfffff40c040a7981 */ /* 0x000f28000c1e1900 */
[----:B-1----:R-:W4:Y:S02]  /*0340*/  LDG.E R13, desc[UR12][R6.64+-0xc] ;  /* 0xfffff40c060d7981 */ /* 0x002f24000c1e1900 */
[----:B----4-:R-:W-:-:S05]  /*0350*/  IMAD.IADD R13, R10, 0x1, R13 ;  /* 0x000000010a0d7824 */ /* 0x010fca00078e020d */
[----:B------:R1:W-:Y:S04]  /*0360*/  STG.E desc[UR12][R8.64+-0xc], R13 ;  /* 0xfffff40d08007986 */ /* 0x0003e8000c10190c */
[----:B------:R-:W4:Y:S04]  /*0370*/  LDG.E R10, desc[UR12][R4.64+-0x8] ;  /* 0xfffff80c040a7981 */ /* 0x000f28000c1e1900 */
[----:B--2---:R-:W4:Y:S02]  /*0380*/  LDG.E R15, desc[UR12][R6.64+-0x8] ;  /* 0xfffff80c060f7981 */ /* 0x004f24000c1e1900 */
[----:B----4-:R-:W-:-:S05]  /*0390*/  IMAD.IADD R15, R10, 0x1, R15 ;  /* 0x000000010a0f7824 */ /* 0x010fca00078e020f */
[----:B------:R2:W-:Y:S04]  /*03a0*/  STG.E desc[UR12][R8.64+-0x8], R15 ;  /* 0xfffff80f08007986 */ /* 0x0005e8000c10190c */
[----:B------:R-:W4:Y:S04]  /*03b0*/  LDG.E R10, desc[UR12][R4.64+-0x4] ;  /* 0xfffffc0c040a7981 */ /* 0x000f28000c1e1900 */
[----:B---3--:R-:W4:Y:S02]  /*03c0*/  LDG.E R17, desc[UR12][R6.64+-0x4] ;  /* 0xfffffc0c06117981 */ /* 0x008f24000c1e1900 */
[----:B----4-:R-:W-:-:S05]  /*03d0*/  IADD3 R17, PT, PT, R10, R17, RZ ;  /* 0x000000110a117210 */ /* 0x010fca0007ffe0ff */
[----:B------:R3:W-:Y:S04]  /*03e0*/  STG.E desc[UR12][R8.64+-0x4], R17 ;  /* 0xfffffc1108007986 */ /* 0x0007e8000c10190c */
[----:B------:R-:W4:Y:S04]  /*03f0*/  LDG.E R10, desc[UR12][R4.64] ;  /* 0x0000000c040a7981 */ /* 0x000f28000c1e1900 */
[----:B0-----:R-:W4:Y:S02]  /*0400*/  LDG.E R11, desc[UR12][R6.64] ;  /* 0x0000000c060b7981 */ /* 0x001f24000c1e1900 */
[----:B----4-:R-:W-:-:S05]  /*0410*/  IMAD.IADD R11, R10, 0x1, R11 ;  /* 0x000000010a0b7824 */ /* 0x010fca00078e020b */
[----:B------:R0:W-:Y:S04]  /*0420*/  STG.E desc[UR12][R8.64], R11 ;  /* 0x0000000b08007986 */ /* 0x0001e8000c10190c */
[----:B------:R-:W4:Y:S04]  /*0430*/  LDG.E R10, desc[UR12][R4.64+0x4] ;  /* 0x0000040c040a7981 */ /* 0x000f28000c1e1900 */
[----:B-1----:R-:W4:Y:S02]  /*0440*/  LDG.E R13, desc[UR12][R6.64+0x4] ;  /* 0x0000040c060d7981 */ /* 0x002f24000c1e1900 */
[----:B----4-:R-:W-:-:S05]  /*0450*/  IMAD.IADD R13, R10, 0x1, R13 ;  /* 0x000000010a0d7824 */ /* 0x010fca00078e020d */
[----:B------:R1:W-:Y:S04]  /*0460*/  STG.E desc[UR12][R8.64+0x4], R13 ;  /* 0x0000040d08007986 */ /* 0x0003e8000c10190c */
[----:B------:R-:W4:Y:S04]  /*0470*/  LDG.E R10, desc[UR12][R4.64+0x8] ;  /* 0x0000080c040a7981 */ /* 0x000f28000c1e1900 */
[----:B--2---:R-:W4:Y:S02]  /*0480*/  LDG.E R15, desc[UR12][R6.64+0x8] ;  /* 0x0000080c060f7981 */ /* 0x004f24000c1e1900 */
[----:B----4-:R-:W-:-:S05]  /*0490*/  IADD3 R15, PT, PT, R10, R15, RZ ;  /* 0x0000000f0a0f7210 */ /* 0x010fca0007ffe0ff */
[----:B------:R2:W-:Y:S04]  /*04a0*/  STG.E desc[UR12][R8.64+0x8], R15 ;  /* 0x0000080f08007986 */ /* 0x0005e8000c10190c */
[----:B------:R-:W4:Y:S04]  /*04b0*/  LDG.E R10, desc[UR12][R4.64+0xc] ;  /* 0x00000c0c040a7981 */ /* 0x000f28000c1e1900 */
[----:B---3--:R-:W4:Y:S02]  /*04c0*/  LDG.E R17, desc[UR12][R6.64+0xc] ;  /* 0x00000c0c06117981 */ /* 0x008f24000c1e1900 */
[----:B----4-:R-:W-:-:S05]  /*04d0*/  IMAD.IADD R17, R10, 0x1, R17 ;  /* 0x000000010a117824 */ /* 0x010fca00078e0211 */
        /* <DEDUP_REMOVED lines=10> */
[----:B--2---:R-:W4:Y:S01]  /*0580*/  LDG.E R15, desc[UR12][R6.64+0x18] ;  /* 0x0000180c060f7981 */ /* 0x004f22000c1e1900 */
[----:B------:R-:W-:Y:S02]  /*0590*/  IADD3 R3, PT, PT, R3, 0x10, RZ ;  /* 0x0000001003037810 */ /* 0x000fe40007ffe0ff */
[----:B----4-:R-:W-:-:S05]  /*05a0*/  IADD3 R15, PT, PT, R10, R15, RZ ;  /* 0x0000000f0a0f7210 */ /* 0x010fca0007ffe0ff */
[----:B------:R2:W-:Y:S04]  /*05b0*/  STG.E desc[UR12][R8.64+0x18], R15 ;  /* 0x0000180f08007986 */ /* 0x0005e8000c10190c */
[----:B------:R4:W5:Y:S04]  /*05c0*/  LDG.E R10, desc[UR12][R4.64+0x1c] ;  /* 0x00001c0c040a7981 */ /* 0x000968000c1e1900 */
[----:B---3--:R-:W5:Y:S01]  /*05d0*/  LDG.E R17, desc[UR12][R6.64+0x1c] ;  /* 0x00001c0c06117981 */ /* 0x008f62000c1e1900 */
[----:B------:R-:W-:Y:S02]  /*05e0*/  ISETP.NE.AND P1, PT, R3, RZ, PT ;  /* 0x000000ff0300720c */ /* 0x000fe40003f25270 */
[----:B------:R-:W-:-:S02]  /*05f0*/  IADD3 R16, P2, PT, R4, 0x40, RZ ;  /* 0x0000004004107810 */ /* 0x000fc40007f5e0ff */
[----:B0-----:R-:W-:-:S03]  /*0600*/  IADD3 R11, P3, PT, R6, 0x40, RZ ;  /* 0x00000040060b7810 */ /* 0x001fc60007f7e0ff */
[----:B----4-:R-:W-:Y:S01]  /*0610*/  IMAD.X R5, RZ, RZ, R5, P2 ;  /* 0x000000ffff057224 */ /* 0x010fe200010e0605 */
[----:B------:R-:W-:Y:S01]  /*0620*/  IADD3.X R14, PT, PT, RZ, R7, RZ, P3, !PT ;  /* 0x00000007ff0e7210 */ /* 0x000fe20001ffe4ff */
[----:B-----5:R-:W-:Y:S01]  /*0630*/  IMAD.IADD R17, R10, 0x1, R17 ;  /* 0x000000010a117824 */ /* 0x020fe200078e0211 */
[----:B------:R-:W-:-:S04]  /*0640*/  IADD3 R10, P4, PT, R8, 0x40, RZ ;  /* 0x00000040080a7810 */ /* 0x000fc80007f9e0ff */
[----:B------:R2:W-:Y:S01]  /*0650*/  STG.E desc[UR12][R8.64+0x1c], R17 ;  /* 0x00001c1108007986 */ /* 0x0005e2000c10190c */
[----:B-1----:R-:W-:Y:S01]  /*0660*/  IMAD.X R13, RZ, RZ, R9, P4 ;  /* 0x000000ffff0d7224 */ /* 0x002fe200020e0609 */
[----:B------:R-:W-:Y:S07]  /*0670*/  @P1 BRA `(.L_x_11) ;  /* 0xfffffff800c81947 */ /* 0x000fee000383ffff */
.L_x_10:
[----:B0-----:R-:W-:Y:S05]  /*0680*/  @!P0 EXIT ;  /* 0x000000000000894d */ /* 0x001fea0003800000 */
[----:B------:R-:W-:Y:S02]  /*0690*/  ISETP.GE.U32.AND P0, PT, R12, 0x8, PT ;  /* 0x000000080c00780c */ /* 0x000fe40003f06070 */
[----:B------:R-:W-:-:S04]  /*06a0*/  LOP3.LUT R14, R2, 0x7, RZ, 0xc0, !PT ;  /* 0x00000007020e7812 */ /* 0x000fc800078ec0ff */
[----:B------:R-:W-:-:S07]  /*06b0*/  ISETP.NE.AND P1, PT, R14, RZ, PT ;  /* 0x000000ff0e00720c */ /* 0x000fce0003f25270 */
[----:B------:R-:W-:Y:S06]  /*06c0*/  @!P0 BRA `(.L_x_12) ;  /* 0x00000000009c8947 */ /* 0x000fec0003800000 */
[----:B------:R-:W0:Y:S08]  /*06d0*/  LDC.64 R4, c[0x0][0x380] ;  /* 0x0000e000ff047b82 */ /* 0x000e300000000a00 */
[----:B------:R-:W1:Y:S08]  /*06e0*/  LDC.64 R6, c[0x0][0x388] ;  /* 0x0000e200ff067b82 */ /* 0x000e700000000a00 */
[----:B--2---:R-:W2:Y:S01]  /*06f0*/  LDC.64 R8, c[0x0][0x390] ;  /* 0x0000e400ff087b82 */ /* 0x004ea20000000a00 */
[----:B0-----:R-:W-:-:S05]  /*0700*/  IMAD.WIDE.U32 R4, R0, 0x4, R4 ;  /* 0x0000000400047825 */ /* 0x001fca00078e0004 */
[----:B------:R-:W3:Y:S01]  /*0710*/  LDG.E R3, desc[UR12][R4.64] ;  /* 0x0000000c04037981 */ /* 0x000ee2000c1e1900 */
[----:B-1----:R-:W-:-:S05]  /*0720*/  IMAD.WIDE.U32 R6, R0, 0x4, R6 ;  /* 0x0000000400067825 */ /* 0x002fca00078e0006 */
[----:B------:R-:W3:Y:S01]  /*0730*/  LDG.E R10, desc[UR12][R6.64] ;  /* 0x0000000c060a7981 */ /* 0x000ee2000c1e1900 */
[----:B--2---:R-:W-:Y:S01]  /*0740*/  IMAD.WIDE.U32 R8, R0, 0x4, R8 ;  /* 0x0000000400087825 */ /* 0x004fe200078e0008 */
[----:B---3--:R-:W-:-:S05]  /*0750*/  IADD3 R3, PT, PT, R3, R10, RZ ;  /* 0x0000000a03037210 */ /* 0x008fca0007ffe0ff */
[----:B------:R0:W-:Y:S04]  /*0760*/  STG.E desc[UR12][R8.64], R3 ;  /* 0x0000000308007986 */ /* 0x0001e8000c10190c */
[----:B------:R-:W2:Y:S04]  /*0770*/  LDG.E R10, desc[UR12][R4.64+0x4] ;  /* 0x0000040c040a7981 */ /* 0x000ea8000c1e1900 */
[----:B------:R-:W2:Y:S02]  /*0780*/  LDG.E R11, desc[UR12][R6.64+0x4] ;  /* 0x0000040c060b7981 */ /* 0x000ea4000c1e1900 */
[----:B--2---:R-:W-:-:S05]  /*0790*/  IMAD.IADD R11, R10, 0x1, R11 ;  /* 0x000000010a0b7824 */ /* 0x004fca00078e020b */
[----:B------:R1:W-:Y:S04]  /*07a0*/  STG.E desc[UR12][R8.64+0x4], R11 ;  /* 0x0000040b08007986 */ /* 0x0003e8000c10190c */
[----:B------:R-:W2:Y:S04]  /*07b0*/  LDG.E R10, desc[UR12][R4.64+0x8] ;  /* 0x0000080c040a7981 */ /* 0x000ea8000c1e1900 */
[----:B------:R-:W2:Y:S02]  /*07c0*/  LDG.E R13, desc[UR12][R6.64+0x8] ;  /* 0x0000080c060d7981 */ /* 0x000ea4000c1e1900 */
[----:B--2---:R-:W-:-:S05]  /*07d0*/  IADD3 R13, PT, PT, R10, R13, RZ ;  /* 0x0000000d0a0d7210 */ /* 0x004fca0007ffe0ff */
[----:B------:R2:W-:Y:S04]  /*07e0*/  STG.E desc[UR12][R8.64+0x8], R13 ;  /* 0x0000080d08007986 */ /* 0x0005e8000c10190c */
[----:B------:R-:W3:Y:S04]  /*07f0*/  LDG.E R10, desc[UR12][R4.64+0xc] ;  /* 0x00000c0c040a7981 */ /* 0x000ee8000c1e1900 */
[----:B------:R-:W3:Y:S02]  /*0800*/  LDG.E R15, desc[UR12][R6.64+0xc] ;  /* 0x00000c0c060f7981 */ /* 0x000ee4000c1e1900 */
[----:B---3--:R-:W-:-:S05]  /*0810*/  IMAD.IADD R15, R10, 0x1, R15 ;  /* 0x000000010a0f7824 */ /* 0x008fca00078e020f */
[----:B------:R3:W-:Y:S04]  /*0820*/  STG.E desc[UR12][R8.64+0xc], R15 ;  /* 0x00000c0f08007986 */ /* 0x0007e8000c10190c */
[----:B0-----:R-:W4:Y:S04]  /*0830*/  LDG.E R3, desc[UR12][R4.64+0x10] ;  /* 0x0000100c04037981 */ /* 0x001f28000c1e1900 */
[----:B------:R-:W4:Y:S02]  /*0840*/  LDG.E R10, desc[UR12][R6.64+0x10] ;  /* 0x0000100c060a7981 */ /* 0x000f24000c1e1900 */
        /* <DEDUP_REMOVED lines=10> */
[----:B------:R-:W2:Y:S04]  /*08f0*/  LDG.E R10, desc[UR12][R4.64+0x1c] ;  /* 0x00001c0c040a7981 */ /* 0x000ea8000c1e1900 */
[----:B---3--:R-:W2:Y:S01]  /*0900*/  LDG.E R15, desc[UR12][R6.64+0x1c] ;  /* 0x00001c0c060f7981 */ /* 0x008ea2000c1e1900 */
[----:B------:R-:W-:Y:S01]  /*0910*/  IADD3 R0, PT, PT, R0, 0x8, RZ ;  /* 0x0000000800007810 */ /* 0x000fe20007ffe0ff */
[----:B--2---:R-:W-:-:S05]  /*0920*/  IMAD.IADD R15, R10, 0x1, R15 ;  /* 0x000000010a0f7824 */ /* 0x004fca00078e020f */
[----:B------:R0:W-:Y:S02]  /*0930*/  STG.E desc[UR12][R8.64+0x1c], R15 ;  /* 0x00001c0f08007986 */ /* 0x0001e4000c10190c */
.L_x_12:
[----:B------:R-:W-:Y:S05]  /*0940*/  @!P1 EXIT ;  /* 0x000000000000994d */ /* 0x000fea0003800000 */
[----:B------:R-:W-:Y:S02]  /*0950*/  ISETP.GE.U32.AND P0, PT, R14, 0x4, PT ;  /* 0x000000040e00780c */ /* 0x000fe40003f06070 */
[----:B------:R-:W-:-:S04]  /*0960*/  LOP3.LUT R2, R2, 0x3, RZ, 0xc0, !PT ;  /* 0x0000000302027812 */ /* 0x000fc800078ec0ff */
[----:B------:R-:W-:-:S07]  /*0970*/  ISETP.NE.AND P1, PT, R2, RZ, PT ;  /* 0x000000ff0200720c */ /* 0x000fce0003f25270 */
[----:B------:R-:W-:Y:S06]  /*0980*/  @!P0 BRA `(.L_x_13) ;  /* 0x00000000005c8947 */ /* 0x000fec0003800000 */
[----:B------:R-:W1:Y:S08]  /*0990*/  LDC.64 R4, c[0x0][0x380] ;  /* 0x0000e000ff047b82 */ /* 0x000e700000000a00 */
[----:B------:R-:W3:Y:S08]  /*09a0*/  LDC.64 R6, c[0x0][0x388] ;  /* 0x0000e200ff067b82 */ /* 0x000ef00000000a00 */
[----:B0-2---:R-:W0:Y:S01]  /*09b0*/  LDC.64 R8, c[0x0][0x390] ;  /* 0x0000e400ff087b82 */ /* 0x005e220000000a00 */
[----:B-1----:R-:W-:-:S05]  /*09c0*/  IMAD.WIDE.U32 R4, R0, 0x4, R4 ;  /* 0x0000000400047825 */ /* 0x002fca00078e0004 */
[----:B------:R-:W2:Y:S01]  /*09d0*/  LDG.E R3, desc[UR12][R4.64] ;  /* 0x0000000c04037981 */ /* 0x000ea2000c1e1900 */
[----:B---3--:R-:W-:-:S05]  /*09e0*/  IMAD.WIDE.U32 R6, R0, 0x4, R6 ;  /* 0x0000000400067825 */ /* 0x008fca00078e0006 */
[----:B------:R-:W2:Y:S01]  /*09f0*/  LDG.E R10, desc[UR12][R6.64] ;  /* 0x0000000c060a7981 */ /* 0x000ea2000c1e1900 */
[----:B0-----:R-:W-:-:S04]  /*0a00*/  IMAD.WIDE.U32 R8, R0, 0x4, R8 ;  /* 0x0000000400087825 */ /* 0x001fc800078e0008 */
[----:B--2---:R-:W-:-:S05]  /*0a10*/  IMAD.IADD R3, R3, 0x1, R10 ;  /* 0x0000000103037824 */ /* 0x004fca00078e020a */
        /* <DEDUP_REMOVED lines=9> */
[----:B------:R-:W2:Y:S04]  /*0ab0*/  LDG.E R10, desc[UR12][R4.64+0xc] ;  /* 0x00000c0c040a7981 */ /* 0x000ea8000c1e1900 */
[----:B------:R-:W2:Y:S01]  /*0ac0*/  LDG.E R15, desc[UR12][R6.64+0xc] ;  /* 0x00000c0c060f7981 */ /* 0x000ea2000c1e1900 */
[----:B------:R-:W-:Y:S01]  /*0ad0*/  VIADD R0, R0, 0x4 ;  /* 0x0000000400007836 */ /* 0x000fe20000000000 */
[----:B--2---:R-:W-:-:S05]  /*0ae0*/  IADD3 R15, PT, PT, R10, R15, RZ ;  /* 0x0000000f0a0f7210 */ /* 0x004fca0007ffe0ff */
[----:B------:R1:W-:Y:S02]  /*0af0*/  STG.E desc[UR12][R8.64+0xc], R15 ;  /* 0x00000c0f08007986 */ /* 0x0003e4000c10190c */
.L_x_13:
[----:B------:R-:W-:Y:S05]  /*0b00*/  @!P1 EXIT ;  /* 0x000000000000994d */ /* 0x000fea0003800000 */
[----:B------:R-:W3:Y:S08]  /*0b10*/  LDC.64 R4, c[0x0][0x390] ;  /* 0x0000e400ff047b82 */ /* 0x000ef00000000a00 */
[----:B------:R-:W4:Y:S08]  /*0b20*/  LDC.64 R6, c[0x0][0x388] ;  /* 0x0000e200ff067b82 */ /* 0x000f300000000a00 */
[----:B012---:R-:W0:Y:S01]  /*0b30*/  LDC.64 R8, c[0x0][0x380] ;  /* 0x0000e000ff087b82 */ /* 0x007e220000000a00 */
[----:B---3--:R-:W-:-:S04]  /*0b40*/  IMAD.WIDE.U32 R4, R0, 0x4, R4 ;  /* 0x0000000400047825 */ /* 0x008fc800078e0004 */
[----:B------:R-:W-:Y:S01]  /*0b50*/  IMAD.MOV.U32 R13, RZ, RZ, R5 ;  /* 0x000000ffff0d7224 */ /* 0x000fe200078e0005 */
[----:B------:R-:W-:Y:S01]  /*0b60*/  MOV R10, R4 ;  /* 0x00000004000a7202 */ /* 0x000fe20000000f00 */
[----:B----4-:R-:W-:-:S05]  /*0b70*/  IMAD.WIDE.U32 R6, R0, 0x4, R6 ;  /* 0x0000000400067825 */ /* 0x010fca00078e0006 */
[----:B------:R-:W-:Y:S01]  /*0b80*/  MOV R11, R7 ;  /* 0x00000007000b7202 */ /* 0x000fe20000000f00 */
[----:B0-----:R-:W-:-:S04]  /*0b90*/  IMAD.WIDE.U32 R8, R0, 0x4, R8 ;  /* 0x0000000400087825 */ /* 0x001fc800078e0008 */
[----:B------:R-:W-:-:S07]  /*0ba0*/  IMAD.MOV R0, RZ, RZ, -R2 ;  /* 0x000000ffff007224 */ /* 0x000fce00078e0a02 */
.L_x_14:
[----:B0-----:R-:W-:Y:S01]  /*0bb0*/  MOV R2, R8 ;  /* 0x0000000800027202 */ /* 0x001fe20000000f00 */
[----:B------:R-:W-:Y:S01]  /*0bc0*/  IMAD.MOV.U32 R5, RZ, RZ, R11 ;  /* 0x000000ffff057224 */ /* 0x000fe200078e000b */
[----:B------:R-:W-:Y:S01]  /*0bd0*/  MOV R4, R6 ;  /* 0x0000000600047202 */ /* 0x000fe20000000f00 */
[----:B------:R-:W-:-:S04]  /*0be0*/  IMAD.MOV.U32 R3, RZ, RZ, R9 ;  /* 0x000000ffff037224 */ /* 0x000fc800078e0009 */
[----:B------:R-:W2:Y:S04]  /*0bf0*/  LDG.E R5, desc[UR12][R4.64] ;  /* 0x0000000c04057981 */ /* 0x000ea8000c1e1900 */
[----:B------:R0:W2:Y:S01]  /*0c00*/  LDG.E R2, desc[UR12][R2.64] ;  /* 0x0000000c02027981 */ /* 0x0000a2000c1e1900 */
[----:B------:R-:W-:-:S05]  /*0c10*/  VIADD R0, R0, 0x1 ;  /* 0x0000000100007836 */ /* 0x000fca0000000000 */
[----:B------:R-:W-:Y:S02]  /*0c20*/  ISETP.NE.AND P0, PT, R0, RZ, PT ;  /* 0x000000ff0000720c */ /* 0x000fe40003f05270 */
[----:B0-----:R-:W-:Y:S02]  /*0c30*/  MOV R3, R13 ;  /* 0x0000000d00037202 */ /* 0x001fe40000000f00 */
[----:B------:R-:W-:Y:S02]  /*0c40*/  IADD3 R6, P2, PT, R6, 0x4, RZ ;  /* 0x0000000406067810 */ /* 0x000fe40007f5e0ff */
[----:B------:R-:W-:-:S03]  /*0c50*/  IADD3 R8, P3, PT, R8, 0x4, RZ ;  /* 0x0000000408087810 */ /* 0x000fc60007f7e0ff */
[----:B------:R-:W-:Y:S01]  /*0c60*/  IMAD.X R11, RZ, RZ, R11, P2 ;  /* 0x000000ffff0b7224 */ /* 0x000fe200010e060b */
[----:B------:R-:W-:Y:S02]  /*0c70*/  IADD3.X R9, PT, PT, RZ, R9, RZ, P3, !PT ;  /* 0x00000009ff097210 */ /* 0x000fe40001ffe4ff */
[----:B--2---:R-:W-:Y:S01]  /*0c80*/  IADD3 R7, PT, PT, R2, R5, RZ ;  /* 0x0000000502077210 */ /* 0x004fe20007ffe0ff */
[----:B------:R-:W-:Y:S01]  /*0c90*/  IMAD.MOV.U32 R2, RZ, RZ, R10 ;  /* 0x000000ffff027224 */ /* 0x000fe200078e000a */
[----:B------:R-:W-:-:S04]  /*0ca0*/  IADD3 R10, P1, PT, R10, 0x4, RZ ;  /* 0x000000040a0a7810 */ /* 0x000fc80007f3e0ff */
[----:B------:R0:W-:Y:S01]  /*0cb0*/  STG.E desc[UR12][R2.64], R7 ;  /* 0x0000000702007986 */ /* 0x0001e2000c10190c */
[----:B------:R-:W-:Y:S01]  /*0cc0*/  IADD3.X R13, PT, PT, RZ, R13, RZ, P1, !PT ;  /* 0x0000000dff0d7210 */ /* 0x000fe20000ffe4ff */
[----:B------:R-:W-:Y:S07]  /*0cd0*/  @P0 BRA `(.L_x_14) ;  /* 0xfffffffc00b40947 */ /* 0x000fee000383ffff */
[----:B------:R-:W-:Y:S05]  /*0ce0*/  EXIT ;  /* 0x000000000000794d */ /* 0x000fea0003800000 */
.L_x_15:
        /* <DEDUP_REMOVED lines=9> */
.L_x_18:


//--------------------- .nv.shared.reserved.0     --------------------------
	.section	.nv.shared.reserved.0,"aw",@nobits
	.weak		__nv_reservedSMEM_offset_0_alias
	.size		__nv_reservedSMEM_offset_0_alias, 0, 64
	.other		__nv_reservedSMEM_offset_0_alias,@"STO_CUDA_RESERVED_SHARED STV_DEFAULT"
__nv_reservedSMEM_offset_0_alias:
	.zero		0
	.zero		64


//--------------------- .nv.constant0._Z12vector_add_3PiS_S_i --------------------------
	.section	.nv.constant0._Z12vector_add_3PiS_S_i,"a",@progbits
	.sectionflags	@""
	.align	4
.nv.constant0._Z12vector_add_3PiS_S_i:
	.zero		924


//--------------------- .nv.constant0._Z12vector_add_2PiS_S_i --------------------------
	.section	.nv.constant0._Z12vector_add_2PiS_S_i,"a",@progbits
	.sectionflags	@""
	.align	4
.nv.constant0._Z12vector_add_2PiS_S_i:
	.zero		924


//--------------------- .nv.constant0._Z12vector_add_1PiS_S_i --------------------------
	.section	.nv.constant0._Z12vector_add_1PiS_S_i,"a",@progbits
	.sectionflags	@""
	.align	4
.nv.constant0._Z12vector_add_1PiS_S_i:
	.zero		924


//--------------------- SYMBOLS --------------------------

	.type		.nv.reservedSmem.offset0,@object
	.size		.nv.reservedSmem.offset0,0x4
